	.target	sm_100a

	.elftype	@"ET_EXEC"


//--------------------- .note.nv.tkinfo           --------------------------
	.section	.note.nv.tkinfo,"",@"SHT_NOTE"
	.sectionflags	@"SHF_NOTE_NV_TKINFO"
	.tkinfo
        /*0018*/ 	.word	0x00000002
        /*0030*/ 	.string	""
        /*0030*/ 	.string	"ptxas"
        /*0030*/ 	.string	"Cuda compilation tools, release 13.0, V13.0.88"
        /*0030*/ 	.string	"Build cuda_13.0.r13.0/compiler.36424714_0"
        /*0030*/ 	.string	"-arch sm_100a -m 64 "



//--------------------- .note.nv.cuinfo           --------------------------
	.section	.note.nv.cuinfo,"",@"SHT_NOTE"
	.sectionflags	@"SHF_NOTE_NV_CUINFO"
        /*0018*/ 	.short	0x0002
        /*001a*/ 	.short	0x0064
        /*001c*/ 	.short	0x0082
	.zero		2


//--------------------- .nv.info                  --------------------------
	.section	.nv.info,"",@"SHT_CUDA_INFO"
	.align	4


	//----- nvinfo : EIATTR_REGCOUNT
	.align		4
        /*0000*/ 	.byte	0x04, 0x2f
        /*0002*/ 	.short	(.L_29 - .L_28)
	.align		4
.L_28:
        /*0004*/ 	.word	index@(_Z28gemm_half_q_half_gptq_kernelILi1ELb1ELb0EEvPK6__halfPKjS4_S2_PS0_iiiiiPKtibS2_i)
        /*0008*/ 	.word	0x00000028


	//----- nvinfo : EIATTR_FRAME_SIZE
	.align		4
.L_29:
        /*000c*/ 	.byte	0x04, 0x11
        /*000e*/ 	.short	(.L_31 - .L_30)
	.align		4
.L_30:
        /*0010*/ 	.word	index@(_Z28gemm_half_q_half_gptq_kernelILi1ELb1ELb0EEvPK6__halfPKjS4_S2_PS0_iiiiiPKtibS2_i)
        /*0014*/ 	.word	0x00000000


	//----- nvinfo : EIATTR_REGCOUNT
	.align		4
.L_31:
        /*0018*/ 	.byte	0x04, 0x2f
        /*001a*/ 	.short	(.L_33 - .L_32)
	.align		4
.L_32:
        /*001c*/ 	.word	index@(_Z28gemm_half_q_half_gptq_kernelILi2ELb1ELb0EEvPK6__halfPKjS4_S2_PS0_iiiiiPKtibS2_i)
        /*0020*/ 	.word	0x00000034


	//----- nvinfo : EIATTR_FRAME_SIZE
	.align		4
.L_33:
        /*0024*/ 	.byte	0x04, 0x11
        /*0026*/ 	.short	(.L_35 - .L_34)
	.align		4
.L_34:
        /*0028*/ 	.word	index@(_Z28gemm_half_q_half_gptq_kernelILi2ELb1ELb0EEvPK6__halfPKjS4_S2_PS0_iiiiiPKtibS2_i)
        /*002c*/ 	.word	0x00000000


	//----- nvinfo : EIATTR_REGCOUNT
	.align		4
.L_35:
        /*0030*/ 	.byte	0x04, 0x2f
        /*0032*/ 	.short	(.L_37 - .L_36)
	.align		4
.L_36:
        /*0034*/ 	.word	index@(_Z28gemm_half_q_half_gptq_kernelILi3ELb1ELb0EEvPK6__halfPKjS4_S2_PS0_iiiiiPKtibS2_i)
        /*0038*/ 	.word	0x0000003b


	//----- nvinfo : EIATTR_FRAME_SIZE
	.align		4
.L_37:
        /*003c*/ 	.byte	0x04, 0x11
        /*003e*/ 	.short	(.L_39 - .L_38)
	.align		4
.L_38:
        /*0040*/ 	.word	index@(_Z28gemm_half_q_half_gptq_kernelILi3ELb1ELb0EEvPK6__halfPKjS4_S2_PS0_iiiiiPKtibS2_i)
        /*0044*/ 	.word	0x00000000


	//----- nvinfo : EIATTR_REGCOUNT
	.align		4
.L_39:
        /*0048*/ 	.byte	0x04, 0x2f
        /*004a*/ 	.short	(.L_41 - .L_40)
	.align		4
.L_40:
        /*004c*/ 	.word	index@(_Z28gemm_half_q_half_gptq_kernelILi4ELb1ELb0EEvPK6__halfPKjS4_S2_PS0_iiiiiPKtibS2_i)
        /*0050*/ 	.word	0x0000003c


	//----- nvinfo : EIATTR_FRAME_SIZE
	.align		4
.L_41:
        /*0054*/ 	.byte	0x04, 0x11
        /*0056*/ 	.short	(.L_43 - .L_42)
	.align		4
.L_42:
        /*0058*/ 	.word	index@(_Z28gemm_half_q_half_gptq_kernelILi4ELb1ELb0EEvPK6__halfPKjS4_S2_PS0_iiiiiPKtibS2_i)
        /*005c*/ 	.word	0x00000000


	//----- nvinfo : EIATTR_MIN_STACK_SIZE
	.align		4
.L_43:
        /*0060*/ 	.byte	0x04, 0x12
        /*0062*/ 	.short	(.L_45 - .L_44)
	.align		4
.L_44:
        /*0064*/ 	.word	index@(_Z28gemm_half_q_half_gptq_kernelILi4ELb1ELb0EEvPK6__halfPKjS4_S2_PS0_iiiiiPKtibS2_i)
        /*0068*/ 	.word	0x00000000


	//----- nvinfo : EIATTR_MIN_STACK_SIZE
	.align		4
.L_45:
        /*006c*/ 	.byte	0x04, 0x12
        /*006e*/ 	.short	(.L_47 - .L_46)
	.align		4
.L_46:
        /*0070*/ 	.word	index@(_Z28gemm_half_q_half_gptq_kernelILi3ELb1ELb0EEvPK6__halfPKjS4_S2_PS0_iiiiiPKtibS2_i)
        /*0074*/ 	.word	0x00000000


	//----- nvinfo : EIATTR_MIN_STACK_SIZE
	.align		4
.L_47:
        /*0078*/ 	.byte	0x04, 0x12
        /*007a*/ 	.short	(.L_49 - .L_48)
	.align		4
.L_48:
        /*007c*/ 	.word	index@(_Z28gemm_half_q_half_gptq_kernelILi2ELb1ELb0EEvPK6__halfPKjS4_S2_PS0_iiiiiPKtibS2_i)
        /*0080*/ 	.word	0x00000000


	//----- nvinfo : EIATTR_MIN_STACK_SIZE
	.align		4
.L_49:
        /*0084*/ 	.byte	0x04, 0x12
        /*0086*/ 	.short	(.L_51 - .L_50)
	.align		4
.L_50:
        /*0088*/ 	.word	index@(_Z28gemm_half_q_half_gptq_kernelILi1ELb1ELb0EEvPK6__halfPKjS4_S2_PS0_iiiiiPKtibS2_i)
        /*008c*/ 	.word	0x00000000
.L_51:


//--------------------- .nv.compat                --------------------------
	.section	.nv.compat,"",@"SHT_CUDA_COMPAT_INFO"
	.align	4
        /*0000*/ 	.byte	0x02, 0x09, 0x01, 0x00, 0x02, 0x02, 0x01, 0x00, 0x02, 0x05, 0x05, 0x00, 0x03, 0x07, 0x01, 0x01
        /*0010*/ 	.byte	0x02, 0x03, 0x00, 0x00, 0x02, 0x06, 0x01, 0x00, 0x04, 0x0b, 0x08, 0x00, 0x09, 0x00, 0x00, 0x00
        /*0020*/ 	.byte	0x00, 0x00, 0x00, 0x00


//--------------------- .nv.info._Z28gemm_half_q_half_gptq_kernelILi4ELb1ELb0EEvPK6__halfPKjS4_S2_PS0_iiiiiPKtibS2_i --------------------------
	.section	.nv.info._Z28gemm_half_q_half_gptq_kernelILi4ELb1ELb0EEvPK6__halfPKjS4_S2_PS0_iiiiiPKtibS2_i,"",@"SHT_CUDA_INFO"
	.sectionflags	@""
	.align	4


	//----- nvinfo : EIATTR_CUDA_API_VERSION
	.align		4
        /*0000*/ 	.byte	0x04, 0x37
        /*0002*/ 	.short	(.L_53 - .L_52)
.L_52:
        /*0004*/ 	.word	0x00000082


	//----- nvinfo : EIATTR_KPARAM_INFO
	.align		4
.L_53:
        /*0008*/ 	.byte	0x04, 0x17
        /*000a*/ 	.short	(.L_55 - .L_54)
.L_54:
        /*000c*/ 	.word	0x00000000
        /*0010*/ 	.short	0x000e
        /*0012*/ 	.short	0x0058
        /*0014*/ 	.byte	0x00, 0xf0, 0x11, 0x00


	//----- nvinfo : EIATTR_KPARAM_INFO
	.align		4
.L_55:
        /*0018*/ 	.byte	0x04, 0x17
        /*001a*/ 	.short	(.L_57 - .L_56)
.L_56:
        /*001c*/ 	.word	0x00000000
        /*0020*/ 	.short	0x000d
        /*0022*/ 	.short	0x0050
        /*0024*/ 	.byte	0x00, 0xf5, 0x21, 0x00


	//----- nvinfo : EIATTR_KPARAM_INFO
	.align		4
.L_57:
        /*0028*/ 	.byte	0x04, 0x17
        /*002a*/ 	.short	(.L_59 - .L_58)
.L_58:
        /*002c*/ 	.word	0x00000000
        /*0030*/ 	.short	0x000c
        /*0032*/ 	.short	0x004c
        /*0034*/ 	.byte	0x00, 0xf0, 0x05, 0x00


	//----- nvinfo : EIATTR_KPARAM_INFO
	.align		4
.L_59:
        /*0038*/ 	.byte	0x04, 0x17
        /*003a*/ 	.short	(.L_61 - .L_60)
.L_60:
        /*003c*/ 	.word	0x00000000
        /*0040*/ 	.short	0x000b
        /*0042*/ 	.short	0x0048
        /*0044*/ 	.byte	0x00, 0xf0, 0x11, 0x00


	//----- nvinfo : EIATTR_KPARAM_INFO
	.align		4
.L_61:
        /*0048*/ 	.byte	0x04, 0x17
        /*004a*/ 	.short	(.L_63 - .L_62)
.L_62:
        /*004c*/ 	.word	0x00000000
        /*0050*/ 	.short	0x000a
        /*0052*/ 	.short	0x0040
        /*0054*/ 	.byte	0x00, 0xf5, 0x21, 0x00


	//----- nvinfo : EIATTR_KPARAM_INFO
	.align		4
.L_63:
        /*0058*/ 	.byte	0x04, 0x17
        /*005a*/ 	.short	(.L_65 - .L_64)
.L_64:
        /*005c*/ 	.word	0x00000000
        /*0060*/ 	.short	0x0009
        /*0062*/ 	.short	0x0038
        /*0064*/ 	.byte	0x00, 0xf0, 0x11, 0x00


	//----- nvinfo : EIATTR_KPARAM_INFO
	.align		4
.L_65:
        /*0068*/ 	.byte	0x04, 0x17
        /*006a*/ 	.short	(.L_67 - .L_66)
.L_66:
        /*006c*/ 	.word	0x00000000
        /*0070*/ 	.short	0x0008
        /*0072*/ 	.short	0x0034
        /*0074*/ 	.byte	0x00, 0xf0, 0x11, 0x00


	//----- nvinfo : EIATTR_KPARAM_INFO
	.align		4
.L_67:
        /*0078*/ 	.byte	0x04, 0x17
        /*007a*/ 	.short	(.L_69 - .L_68)
.L_68:
        /*007c*/ 	.word	0x00000000
        /*0080*/ 	.short	0x0007
        /*0082*/ 	.short	0x0030
        /*0084*/ 	.byte	0x00, 0xf0, 0x11, 0x00


	//----- nvinfo : EIATTR_KPARAM_INFO
	.align		4
.L_69:
        /*0088*/ 	.byte	0x04, 0x17
        /*008a*/ 	.short	(.L_71 - .L_70)
.L_70:
        /*008c*/ 	.word	0x00000000
        /*0090*/ 	.short	0x0006
        /*0092*/ 	.short	0x002c
        /*0094*/ 	.byte	0x00, 0xf0, 0x11, 0x00


	//----- nvinfo : EIATTR_KPARAM_INFO
	.align		4
.L_71:
        /*0098*/ 	.byte	0x04, 0x17
        /*009a*/ 	.short	(.L_73 - .L_72)
.L_72:
        /*009c*/ 	.word	0x00000000
        /*00a0*/ 	.short	0x0005
        /*00a2*/ 	.short	0x0028
        /*00a4*/ 	.byte	0x00, 0xf0, 0x11, 0x00


	//----- nvinfo : EIATTR_KPARAM_INFO
	.align		4
.L_73:
        /*00a8*/ 	.byte	0x04, 0x17
        /*00aa*/ 	.short	(.L_75 - .L_74)
.L_74:
        /*00ac*/ 	.word	0x00000000
        /*00b0*/ 	.short	0x0004
        /*00b2*/ 	.short	0x0020
        /*00b4*/ 	.byte	0x00, 0xf5, 0x21, 0x00


	//----- nvinfo : EIATTR_KPARAM_INFO
	.align		4
.L_75:
        /*00b8*/ 	.byte	0x04, 0x17
        /*00ba*/ 	.short	(.L_77 - .L_76)
.L_76:
        /*00bc*/ 	.word	0x00000000
        /*00c0*/ 	.short	0x0003
        /*00c2*/ 	.short	0x0018
        /*00c4*/ 	.byte	0x00, 0xf5, 0x21, 0x00


	//----- nvinfo : EIATTR_KPARAM_INFO
	.align		4
.L_77:
        /*00c8*/ 	.byte	0x04, 0x17
        /*00ca*/ 	.short	(.L_79 - .L_78)
.L_78:
        /*00cc*/ 	.word	0x00000000
        /*00d0*/ 	.short	0x0002
        /*00d2*/ 	.short	0x0010
        /*00d4*/ 	.byte	0x00, 0xf5, 0x21, 0x00


	//----- nvinfo : EIATTR_KPARAM_INFO
	.align		4
.L_79:
        /*00d8*/ 	.byte	0x04, 0x17
        /*00da*/ 	.short	(.L_81 - .L_80)
.L_80:
        /*00dc*/ 	.word	0x00000000
        /*00e0*/ 	.short	0x0001
        /*00e2*/ 	.short	0x0008
        /*00e4*/ 	.byte	0x00, 0xf5, 0x21, 0x00


	//----- nvinfo : EIATTR_KPARAM_INFO
	.align		4
.L_81:
        /*00e8*/ 	.byte	0x04, 0x17
        /*00ea*/ 	.short	(.L_83 - .L_82)
.L_82:
        /*00ec*/ 	.word	0x00000000
        /*00f0*/ 	.short	0x0000
        /*00f2*/ 	.short	0x0000
        /*00f4*/ 	.byte	0x00, 0xf5, 0x21, 0x00


	//----- nvinfo : EIATTR_SPARSE_MMA_MASK
	.align		4
.L_83:
        /*00f8*/ 	.byte	0x03, 0x50
        /*00fa*/ 	.short	0x0000


	//----- nvinfo : EIATTR_MAXREG_COUNT
	.align		4
        /*00fc*/ 	.byte	0x03, 0x1b
        /*00fe*/ 	.short	0x00ff


	//----- nvinfo : EIATTR_NUM_BARRIERS
	.align		4
        /*0100*/ 	.byte	0x02, 0x4c
        /*0102*/ 	.byte	0x01
	.zero		1


	//----- nvinfo : EIATTR_MERCURY_ISA_VERSION
	.align		4
        /*0104*/ 	.byte	0x03, 0x5f
        /*0106*/ 	.short	0x0101


	//----- nvinfo : EIATTR_VRC_CTA_INIT_COUNT
	.align		4
        /*0108*/ 	.byte	0x02, 0x4a
	.zero		1
	.zero		1


	//----- nvinfo : EIATTR_EXIT_INSTR_OFFSETS
	.align		4
        /*010c*/ 	.byte	0x04, 0x1c
        /*010e*/ 	.short	(.L_85 - .L_84)


	//   ....[0]....
.L_84:
        /*0110*/ 	.word	0x00000060


	//   ....[1]....
        /*0114*/ 	.word	0x000002c0


	//   ....[2]....
        /*0118*/ 	.word	0x00000e70


	//   ....[3]....
        /*011c*/ 	.word	0x000045c0


	//   ....[4]....
        /*0120*/ 	.word	0x00004890


	//   ....[5]....
        /*0124*/ 	.word	0x00004b60


	//   ....[6]....
        /*0128*/ 	.word	0x00004d10


	//   ....[7]....
        /*012c*/ 	.word	0x00004db0


	//   ....[8]....
        /*0130*/ 	.word	0x00004df0


	//----- nvinfo : EIATTR_CRS_STACK_SIZE
	.align		4
.L_85:
        /*0134*/ 	.byte	0x04, 0x1e
        /*0136*/ 	.short	(.L_87 - .L_86)
.L_86:
        /*0138*/ 	.word	0x00000000


	//----- nvinfo : EIATTR_CBANK_PARAM_SIZE
	.align		4
.L_87:
        /*013c*/ 	.byte	0x03, 0x19
        /*013e*/ 	.short	0x005c


	//----- nvinfo : EIATTR_PARAM_CBANK
	.align		4
        /*0140*/ 	.byte	0x04, 0x0a
        /*0142*/ 	.short	(.L_89 - .L_88)
	.align		4
.L_88:
        /*0144*/ 	.word	index@(.nv.constant0._Z28gemm_half_q_half_gptq_kernelILi4ELb1ELb0EEvPK6__halfPKjS4_S2_PS0_iiiiiPKtibS2_i)
        /*0148*/ 	.short	0x0380
        /*014a*/ 	.short	0x005c


	//----- nvinfo : EIATTR_SW_WAR
	.align		4
.L_89:
        /*014c*/ 	.byte	0x04, 0x36
        /*014e*/ 	.short	(.L_91 - .L_90)
.L_90:
        /*0150*/ 	.word	0x00000008
.L_91:


//--------------------- .nv.info._Z28gemm_half_q_half_gptq_kernelILi3ELb1ELb0EEvPK6__halfPKjS4_S2_PS0_iiiiiPKtibS2_i --------------------------
	.section	.nv.info._Z28gemm_half_q_half_gptq_kernelILi3ELb1ELb0EEvPK6__halfPKjS4_S2_PS0_iiiiiPKtibS2_i,"",@"SHT_CUDA_INFO"
	.sectionflags	@""
	.align	4


	//----- nvinfo : EIATTR_CUDA_API_VERSION
	.align		4
        /*0000*/ 	.byte	0x04, 0x37
        /*0002*/ 	.short	(.L_93 - .L_92)
.L_92:
        /*0004*/ 	.word	0x00000082


	//----- nvinfo : EIATTR_KPARAM_INFO
	.align		4
.L_93:
        /*0008*/ 	.byte	0x04, 0x17
        /*000a*/ 	.short	(.L_95 - .L_94)
.L_94:
        /*000c*/ 	.word	0x00000000
        /*0010*/ 	.short	0x000e
        /*0012*/ 	.short	0x0058
        /*0014*/ 	.byte	0x00, 0xf0, 0x11, 0x00


	//----- nvinfo : EIATTR_KPARAM_INFO
	.align		4
.L_95:
        /*0018*/ 	.byte	0x04, 0x17
        /*001a*/ 	.short	(.L_97 - .L_96)
.L_96:
        /*001c*/ 	.word	0x00000000
        /*0020*/ 	.short	0x000d
        /*0022*/ 	.short	0x0050
        /*0024*/ 	.byte	0x00, 0xf5, 0x21, 0x00


	//----- nvinfo : EIATTR_KPARAM_INFO
	.align		4
.L_97:
        /*0028*/ 	.byte	0x04, 0x17
        /*002a*/ 	.short	(.L_99 - .L_98)
.L_98:
        /*002c*/ 	.word	0x00000000
        /*0030*/ 	.short	0x000c
        /*0032*/ 	.short	0x004c
        /*0034*/ 	.byte	0x00, 0xf0, 0x05, 0x00


	//----- nvinfo : EIATTR_KPARAM_INFO
	.align		4
.L_99:
        /*0038*/ 	.byte	0x04, 0x17
        /*003a*/ 	.short	(.L_101 - .L_100)
.L_100:
        /*003c*/ 	.word	0x00000000
        /*0040*/ 	.short	0x000b
        /*0042*/ 	.short	0x0048
        /*0044*/ 	.byte	0x00, 0xf0, 0x11, 0x00


	//----- nvinfo : EIATTR_KPARAM_INFO
	.align		4
.L_101:
        /*0048*/ 	.byte	0x04, 0x17
        /*004a*/ 	.short	(.L_103 - .L_102)
.L_102:
        /*004c*/ 	.word	0x00000000
        /*0050*/ 	.short	0x000a
        /*0052*/ 	.short	0x0040
        /*0054*/ 	.byte	0x00, 0xf5, 0x21, 0x00


	//----- nvinfo : EIATTR_KPARAM_INFO
	.align		4
.L_103:
        /*0058*/ 	.byte	0x04, 0x17
        /*005a*/ 	.short	(.L_105 - .L_104)
.L_104:
        /*005c*/ 	.word	0x00000000
        /*0060*/ 	.short	0x0009
        /*0062*/ 	.short	0x0038
        /*0064*/ 	.byte	0x00, 0xf0, 0x11, 0x00


	//----- nvinfo : EIATTR_KPARAM_INFO
	.align		4
.L_105:
        /*0068*/ 	.byte	0x04, 0x17
        /*006a*/ 	.short	(.L_107 - .L_106)
.L_106:
        /*006c*/ 	.word	0x00000000
        /*0070*/ 	.short	0x0008
        /*0072*/ 	.short	0x0034
        /*0074*/ 	.byte	0x00, 0xf0, 0x11, 0x00


	//----- nvinfo : EIATTR_KPARAM_INFO
	.align		4
.L_107:
        /*0078*/ 	.byte	0x04, 0x17
        /*007a*/ 	.short	(.L_109 - .L_108)
.L_108:
        /*007c*/ 	.word	0x00000000
        /*0080*/ 	.short	0x0007
        /*0082*/ 	.short	0x0030
        /*0084*/ 	.byte	0x00, 0xf0, 0x11, 0x00


	//----- nvinfo : EIATTR_KPARAM_INFO
	.align		4
.L_109:
        /*0088*/ 	.byte	0x04, 0x17
        /*008a*/ 	.short	(.L_111 - .L_110)
.L_110:
        /*008c*/ 	.word	0x00000000
        /*0090*/ 	.short	0x0006
        /*0092*/ 	.short	0x002c
        /*0094*/ 	.byte	0x00, 0xf0, 0x11, 0x00


	//----- nvinfo : EIATTR_KPARAM_INFO
	.align		4
.L_111:
        /*0098*/ 	.byte	0x04, 0x17
        /*009a*/ 	.short	(.L_113 - .L_112)
.L_112:
        /*009c*/ 	.word	0x00000000
        /*00a0*/ 	.short	0x0005
        /*00a2*/ 	.short	0x0028
        /*00a4*/ 	.byte	0x00, 0xf0, 0x11, 0x00


	//----- nvinfo : EIATTR_KPARAM_INFO
	.align		4
.L_113:
        /*00a8*/ 	.byte	0x04, 0x17
        /*00aa*/ 	.short	(.L_115 - .L_114)
.L_114:
        /*00ac*/ 	.word	0x00000000
        /*00b0*/ 	.short	0x0004
        /*00b2*/ 	.short	0x0020
        /*00b4*/ 	.byte	0x00, 0xf5, 0x21, 0x00


	//----- nvinfo : EIATTR_KPARAM_INFO
	.align		4
.L_115:
        /*00b8*/ 	.byte	0x04, 0x17
        /*00ba*/ 	.short	(.L_117 - .L_116)
.L_116:
        /*00bc*/ 	.word	0x00000000
        /*00c0*/ 	.short	0x0003
        /*00c2*/ 	.short	0x0018
        /*00c4*/ 	.byte	0x00, 0xf5, 0x21, 0x00


	//----- nvinfo : EIATTR_KPARAM_INFO
	.align		4
.L_117:
        /*00c8*/ 	.byte	0x04, 0x17
        /*00ca*/ 	.short	(.L_119 - .L_118)
.L_118:
        /*00cc*/ 	.word	0x00000000
        /*00d0*/ 	.short	0x0002
        /*00d2*/ 	.short	0x0010
        /*00d4*/ 	.byte	0x00, 0xf5, 0x21, 0x00


	//----- nvinfo : EIATTR_KPARAM_INFO
	.align		4
.L_119:
        /*00d8*/ 	.byte	0x04, 0x17
        /*00da*/ 	.short	(.L_121 - .L_120)
.L_120:
        /*00dc*/ 	.word	0x00000000
        /*00e0*/ 	.short	0x0001
        /*00e2*/ 	.short	0x0008
        /*00e4*/ 	.byte	0x00, 0xf5, 0x21, 0x00


	//----- nvinfo : EIATTR_KPARAM_INFO
	.align		4
.L_121:
        /*00e8*/ 	.byte	0x04, 0x17
        /*00ea*/ 	.short	(.L_123 - .L_122)
.L_122:
        /*00ec*/ 	.word	0x00000000
        /*00f0*/ 	.short	0x0000
        /*00f2*/ 	.short	0x0000
        /*00f4*/ 	.byte	0x00, 0xf5, 0x21, 0x00


	//----- nvinfo : EIATTR_SPARSE_MMA_MASK
	.align		4
.L_123:
        /*00f8*/ 	.byte	0x03, 0x50
        /*00fa*/ 	.short	0x0000


	//----- nvinfo : EIATTR_MAXREG_COUNT
	.align		4
        /*00fc*/ 	.byte	0x03, 0x1b
        /*00fe*/ 	.short	0x00ff


	//----- nvinfo : EIATTR_NUM_BARRIERS
	.align		4
        /*0100*/ 	.byte	0x02, 0x4c
        /*0102*/ 	.byte	0x01
	.zero		1


	//----- nvinfo : EIATTR_MERCURY_ISA_VERSION
	.align		4
        /*0104*/ 	.byte	0x03, 0x5f
        /*0106*/ 	.short	0x0101


	//----- nvinfo : EIATTR_VRC_CTA_INIT_COUNT
	.align		4
        /*0108*/ 	.byte	0x02, 0x4a
	.zero		1
	.zero		1


	//----- nvinfo : EIATTR_EXIT_INSTR_OFFSETS
	.align		4
        /*010c*/ 	.byte	0x04, 0x1c
        /*010e*/ 	.short	(.L_125 - .L_124)


	//   ....[0]....
.L_124:
        /*0110*/ 	.word	0x00000060


	//   ....[1]....
        /*0114*/ 	.word	0x00000270


	//   ....[2]....
        /*0118*/ 	.word	0x00000e20


	//   ....[3]....
        /*011c*/ 	.word	0x00003ea0


	//   ....[4]....
        /*0120*/ 	.word	0x00004170


	//   ....[5]....
        /*0124*/ 	.word	0x00004320


	//   ....[6]....
        /*0128*/ 	.word	0x000043c0


	//   ....[7]....
        /*012c*/ 	.word	0x00004400


	//----- nvinfo : EIATTR_CRS_STACK_SIZE
	.align		4
.L_125:
        /*0130*/ 	.byte	0x04, 0x1e
        /*0132*/ 	.short	(.L_127 - .L_126)
.L_126:
        /*0134*/ 	.word	0x00000000


	//----- nvinfo : EIATTR_CBANK_PARAM_SIZE
	.align		4
.L_127:
        /*0138*/ 	.byte	0x03, 0x19
        /*013a*/ 	.short	0x005c


	//----- nvinfo : EIATTR_PARAM_CBANK
	.align		4
        /*013c*/ 	.byte	0x04, 0x0a
        /*013e*/ 	.short	(.L_129 - .L_128)
	.align		4
.L_128:
        /*0140*/ 	.word	index@(.nv.constant0._Z28gemm_half_q_half_gptq_kernelILi3ELb1ELb0EEvPK6__halfPKjS4_S2_PS0_iiiiiPKtibS2_i)
        /*0144*/ 	.short	0x0380
        /*0146*/ 	.short	0x005c


	//----- nvinfo : EIATTR_SW_WAR
	.align		4
.L_129:
        /*0148*/ 	.byte	0x04, 0x36
        /*014a*/ 	.short	(.L_131 - .L_130)
.L_130:
        /*014c*/ 	.word	0x00000008
.L_131:


//--------------------- .nv.info._Z28gemm_half_q_half_gptq_kernelILi2ELb1ELb0EEvPK6__halfPKjS4_S2_PS0_iiiiiPKtibS2_i --------------------------
	.section	.nv.info._Z28gemm_half_q_half_gptq_kernelILi2ELb1ELb0EEvPK6__halfPKjS4_S2_PS0_iiiiiPKtibS2_i,"",@"SHT_CUDA_INFO"
	.sectionflags	@""
	.align	4


	//----- nvinfo : EIATTR_CUDA_API_VERSION
	.align		4
        /*0000*/ 	.byte	0x04, 0x37
        /*0002*/ 	.short	(.L_133 - .L_132)
.L_132:
        /*0004*/ 	.word	0x00000082


	//----- nvinfo : EIATTR_KPARAM_INFO
	.align		4
.L_133:
        /*0008*/ 	.byte	0x04, 0x17
        /*000a*/ 	.short	(.L_135 - .L_134)
.L_134:
        /*000c*/ 	.word	0x00000000
        /*0010*/ 	.short	0x000e
        /*0012*/ 	.short	0x0058
        /*0014*/ 	.byte	0x00, 0xf0, 0x11, 0x00


	//----- nvinfo : EIATTR_KPARAM_INFO
	.align		4
.L_135:
        /*0018*/ 	.byte	0x04, 0x17
        /*001a*/ 	.short	(.L_137 - .L_136)
.L_136:
        /*001c*/ 	.word	0x00000000
        /*0020*/ 	.short	0x000d
        /*0022*/ 	.short	0x0050
        /*0024*/ 	.byte	0x00, 0xf5, 0x21, 0x00


	//----- nvinfo : EIATTR_KPARAM_INFO
	.align		4
.L_137:
        /*0028*/ 	.byte	0x04, 0x17
        /*002a*/ 	.short	(.L_139 - .L_138)
.L_138:
        /*002c*/ 	.word	0x00000000
        /*0030*/ 	.short	0x000c
        /*0032*/ 	.short	0x004c
        /*0034*/ 	.byte	0x00, 0xf0, 0x05, 0x00


	//----- nvinfo : EIATTR_KPARAM_INFO
	.align		4
.L_139:
        /*0038*/ 	.byte	0x04, 0x17
        /*003a*/ 	.short	(.L_141 - .L_140)
.L_140:
        /*003c*/ 	.word	0x00000000
        /*0040*/ 	.short	0x000b
        /*0042*/ 	.short	0x0048
        /*0044*/ 	.byte	0x00, 0xf0, 0x11, 0x00


	//----- nvinfo : EIATTR_KPARAM_INFO
	.align		4
.L_141:
        /*0048*/ 	.byte	0x04, 0x17
        /*004a*/ 	.short	(.L_143 - .L_142)
.L_142:
        /*004c*/ 	.word	0x00000000
        /*0050*/ 	.short	0x000a
        /*0052*/ 	.short	0x0040
        /*0054*/ 	.byte	0x00, 0xf5, 0x21, 0x00


	//----- nvinfo : EIATTR_KPARAM_INFO
	.align		4
.L_143:
        /*0058*/ 	.byte	0x04, 0x17
        /*005a*/ 	.short	(.L_145 - .L_144)
.L_144:
        /*005c*/ 	.word	0x00000000
        /*0060*/ 	.short	0x0009
        /*0062*/ 	.short	0x0038
        /*0064*/ 	.byte	0x00, 0xf0, 0x11, 0x00


	//----- nvinfo : EIATTR_KPARAM_INFO
	.align		4
.L_145:
        /*0068*/ 	.byte	0x04, 0x17
        /*006a*/ 	.short	(.L_147 - .L_146)
.L_146:
        /*006c*/ 	.word	0x00000000
        /*0070*/ 	.short	0x0008
        /*0072*/ 	.short	0x0034
        /*0074*/ 	.byte	0x00, 0xf0, 0x11, 0x00


	//----- nvinfo : EIATTR_KPARAM_INFO
	.align		4
.L_147:
        /*0078*/ 	.byte	0x04, 0x17
        /*007a*/ 	.short	(.L_149 - .L_148)
.L_148:
        /*007c*/ 	.word	0x00000000
        /*0080*/ 	.short	0x0007
        /*0082*/ 	.short	0x0030
        /*0084*/ 	.byte	0x00, 0xf0, 0x11, 0x00


	//----- nvinfo : EIATTR_KPARAM_INFO
	.align		4
.L_149:
        /*0088*/ 	.byte	0x04, 0x17
        /*008a*/ 	.short	(.L_151 - .L_150)
.L_150:
        /*008c*/ 	.word	0x00000000
        /*0090*/ 	.short	0x0006
        /*0092*/ 	.short	0x002c
        /*0094*/ 	.byte	0x00, 0xf0, 0x11, 0x00


	//----- nvinfo : EIATTR_KPARAM_INFO
	.align		4
.L_151:
        /*0098*/ 	.byte	0x04, 0x17
        /*009a*/ 	.short	(.L_153 - .L_152)
.L_152:
        /*009c*/ 	.word	0x00000000
        /*00a0*/ 	.short	0x0005
        /*00a2*/ 	.short	0x0028
        /*00a4*/ 	.byte	0x00, 0xf0, 0x11, 0x00


	//----- nvinfo : EIATTR_KPARAM_INFO
	.align		4
.L_153:
        /*00a8*/ 	.byte	0x04, 0x17
        /*00aa*/ 	.short	(.L_155 - .L_154)
.L_154:
        /*00ac*/ 	.word	0x00000000
        /*00b0*/ 	.short	0x0004
        /*00b2*/ 	.short	0x0020
        /*00b4*/ 	.byte	0x00, 0xf5, 0x21, 0x00


	//----- nvinfo : EIATTR_KPARAM_INFO
	.align		4
.L_155:
        /*00b8*/ 	.byte	0x04, 0x17
        /*00ba*/ 	.short	(.L_157 - .L_156)
.L_156:
        /*00bc*/ 	.word	0x00000000
        /*00c0*/ 	.short	0x0003
        /*00c2*/ 	.short	0x0018
        /*00c4*/ 	.byte	0x00, 0xf5, 0x21, 0x00


	//----- nvinfo : EIATTR_KPARAM_INFO
	.align		4
.L_157:
        /*00c8*/ 	.byte	0x04, 0x17
        /*00ca*/ 	.short	(.L_159 - .L_158)
.L_158:
        /*00cc*/ 	.word	0x00000000
        /*00d0*/ 	.short	0x0002
        /*00d2*/ 	.short	0x0010
        /*00d4*/ 	.byte	0x00, 0xf5, 0x21, 0x00


	//----- nvinfo : EIATTR_KPARAM_INFO
	.align		4
.L_159:
        /*00d8*/ 	.byte	0x04, 0x17
        /*00da*/ 	.short	(.L_161 - .L_160)
.L_160:
        /*00dc*/ 	.word	0x00000000
        /*00e0*/ 	.short	0x0001
        /*00e2*/ 	.short	0x0008
        /*00e4*/ 	.byte	0x00, 0xf5, 0x21, 0x00


	//----- nvinfo : EIATTR_KPARAM_INFO
	.align		4
.L_161:
        /*00e8*/ 	.byte	0x04, 0x17
        /*00ea*/ 	.short	(.L_163 - .L_162)
.L_162:
        /*00ec*/ 	.word	0x00000000
        /*00f0*/ 	.short	0x0000
        /*00f2*/ 	.short	0x0000
        /*00f4*/ 	.byte	0x00, 0xf5, 0x21, 0x00


	//----- nvinfo : EIATTR_SPARSE_MMA_MASK
	.align		4
.L_163:
        /*00f8*/ 	.byte	0x03, 0x50
        /*00fa*/ 	.short	0x0000


	//----- nvinfo : EIATTR_MAXREG_COUNT
	.align		4
        /*00fc*/ 	.byte	0x03, 0x1b
        /*00fe*/ 	.short	0x00ff


	//----- nvinfo : EIATTR_NUM_BARRIERS
	.align		4
        /*0100*/ 	.byte	0x02, 0x4c
        /*0102*/ 	.byte	0x01
	.zero		1


	//----- nvinfo : EIATTR_MERCURY_ISA_VERSION
	.align		4
        /*0104*/ 	.byte	0x03, 0x5f
        /*0106*/ 	.short	0x0101


	//----- nvinfo : EIATTR_VRC_CTA_INIT_COUNT
	.align		4
        /*0108*/ 	.byte	0x02, 0x4a
	.zero		1
	.zero		1


	//----- nvinfo : EIATTR_EXIT_INSTR_OFFSETS
	.align		4
        /*010c*/ 	.byte	0x04, 0x1c
        /*010e*/ 	.short	(.L_165 - .L_164)


	//   ....[0]....
.L_164:
        /*0110*/ 	.word	0x00000070


	//   ....[1]....
        /*0114*/ 	.word	0x00000180


	//   ....[2]....
        /*0118*/ 	.word	0x00000dc0


	//   ....[3]....
        /*011c*/ 	.word	0x000037a0


	//   ....[4]....
        /*0120*/ 	.word	0x00003950


	//   ....[5]....
        /*0124*/ 	.word	0x000039f0


	//   ....[6]....
        /*0128*/ 	.word	0x00003a30


	//----- nvinfo : EIATTR_CRS_STACK_SIZE
	.align		4
.L_165:
        /*012c*/ 	.byte	0x04, 0x1e
        /*012e*/ 	.short	(.L_167 - .L_166)
.L_166:
        /*0130*/ 	.word	0x00000000


	//----- nvinfo : EIATTR_CBANK_PARAM_SIZE
	.align		4
.L_167:
        /*0134*/ 	.byte	0x03, 0x19
        /*0136*/ 	.short	0x005c


	//----- nvinfo : EIATTR_PARAM_CBANK
	.align		4
        /*0138*/ 	.byte	0x04, 0x0a
        /*013a*/ 	.short	(.L_169 - .L_168)
	.align		4
.L_168:
        /*013c*/ 	.word	index@(.nv.constant0._Z28gemm_half_q_half_gptq_kernelILi2ELb1ELb0EEvPK6__halfPKjS4_S2_PS0_iiiiiPKtibS2_i)
        /*0140*/ 	.short	0x0380
        /*0142*/ 	.short	0x005c


	//----- nvinfo : EIATTR_SW_WAR
	.align		4
.L_169:
        /*0144*/ 	.byte	0x04, 0x36
        /*0146*/ 	.short	(.L_171 - .L_170)
.L_170:
        /*0148*/ 	.word	0x00000008
.L_171:


//--------------------- .nv.info._Z28gemm_half_q_half_gptq_kernelILi1ELb1ELb0EEvPK6__halfPKjS4_S2_PS0_iiiiiPKtibS2_i --------------------------
	.section	.nv.info._Z28gemm_half_q_half_gptq_kernelILi1ELb1ELb0EEvPK6__halfPKjS4_S2_PS0_iiiiiPKtibS2_i,"",@"SHT_CUDA_INFO"
	.sectionflags	@""
	.align	4


	//----- nvinfo : EIATTR_CUDA_API_VERSION
	.align		4
        /*0000*/ 	.byte	0x04, 0x37
        /*0002*/ 	.short	(.L_173 - .L_172)
.L_172:
        /*0004*/ 	.word	0x00000082


	//----- nvinfo : EIATTR_KPARAM_INFO
	.align		4
.L_173:
        /*0008*/ 	.byte	0x04, 0x17
        /*000a*/ 	.short	(.L_175 - .L_174)
.L_174:
        /*000c*/ 	.word	0x00000000
        /*0010*/ 	.short	0x000e
        /*0012*/ 	.short	0x0058
        /*0014*/ 	.byte	0x00, 0xf0, 0x11, 0x00


	//----- nvinfo : EIATTR_KPARAM_INFO
	.align		4
.L_175:
        /*0018*/ 	.byte	0x04, 0x17
        /*001a*/ 	.short	(.L_177 - .L_176)
.L_176:
        /*001c*/ 	.word	0x00000000
        /*0020*/ 	.short	0x000d
        /*0022*/ 	.short	0x0050
        /*0024*/ 	.byte	0x00, 0xf5, 0x21, 0x00


	//----- nvinfo : EIATTR_KPARAM_INFO
	.align		4
.L_177:
        /*0028*/ 	.byte	0x04, 0x17
        /*002a*/ 	.short	(.L_179 - .L_178)
.L_178:
        /*002c*/ 	.word	0x00000000
        /*0030*/ 	.short	0x000c
        /*0032*/ 	.short	0x004c
        /*0034*/ 	.byte	0x00, 0xf0, 0x05, 0x00


	//----- nvinfo : EIATTR_KPARAM_INFO
	.align		4
.L_179:
        /*0038*/ 	.byte	0x04, 0x17
        /*003a*/ 	.short	(.L_181 - .L_180)
.L_180:
        /*003c*/ 	.word	0x00000000
        /*0040*/ 	.short	0x000b
        /*0042*/ 	.short	0x0048
        /*0044*/ 	.byte	0x00, 0xf0, 0x11, 0x00


	//----- nvinfo : EIATTR_KPARAM_INFO
	.align		4
.L_181:
        /*0048*/ 	.byte	0x04, 0x17
        /*004a*/ 	.short	(.L_183 - .L_182)
.L_182:
        /*004c*/ 	.word	0x00000000
        /*0050*/ 	.short	0x000a
        /*0052*/ 	.short	0x0040
        /*0054*/ 	.byte	0x00, 0xf5, 0x21, 0x00


	//----- nvinfo : EIATTR_KPARAM_INFO
	.align		4
.L_183:
        /*0058*/ 	.byte	0x04, 0x17
        /*005a*/ 	.short	(.L_185 - .L_184)
.L_184:
        /*005c*/ 	.word	0x00000000
        /*0060*/ 	.short	0x0009
        /*0062*/ 	.short	0x0038
        /*0064*/ 	.byte	0x00, 0xf0, 0x11, 0x00


	//----- nvinfo : EIATTR_KPARAM_INFO
	.align		4
.L_185:
        /*0068*/ 	.byte	0x04, 0x17
        /*006a*/ 	.short	(.L_187 - .L_186)
.L_186:
        /*006c*/ 	.word	0x00000000
        /*0070*/ 	.short	0x0008
        /*0072*/ 	.short	0x0034
        /*0074*/ 	.byte	0x00, 0xf0, 0x11, 0x00


	//----- nvinfo : EIATTR_KPARAM_INFO
	.align		4
.L_187:
        /*0078*/ 	.byte	0x04, 0x17
        /*007a*/ 	.short	(.L_189 - .L_188)
.L_188:
        /*007c*/ 	.word	0x00000000
        /*0080*/ 	.short	0x0007
        /*0082*/ 	.short	0x0030
        /*0084*/ 	.byte	0x00, 0xf0, 0x11, 0x00


	//----- nvinfo : EIATTR_KPARAM_INFO
	.align		4
.L_189:
        /*0088*/ 	.byte	0x04, 0x17
        /*008a*/ 	.short	(.L_191 - .L_190)
.L_190:
        /*008c*/ 	.word	0x00000000
        /*0090*/ 	.short	0x0006
        /*0092*/ 	.short	0x002c
        /*0094*/ 	.byte	0x00, 0xf0, 0x11, 0x00


	//----- nvinfo : EIATTR_KPARAM_INFO
	.align		4
.L_191:
        /*0098*/ 	.byte	0x04, 0x17
        /*009a*/ 	.short	(.L_193 - .L_192)
.L_192:
        /*009c*/ 	.word	0x00000000
        /*00a0*/ 	.short	0x0005
        /*00a2*/ 	.short	0x0028
        /*00a4*/ 	.byte	0x00, 0xf0, 0x11, 0x00


	//----- nvinfo : EIATTR_KPARAM_INFO
	.align		4
.L_193:
        /*00a8*/ 	.byte	0x04, 0x17
        /*00aa*/ 	.short	(.L_195 - .L_194)
.L_194:
        /*00ac*/ 	.word	0x00000000
        /*00b0*/ 	.short	0x0004
        /*00b2*/ 	.short	0x0020
        /*00b4*/ 	.byte	0x00, 0xf5, 0x21, 0x00


	//----- nvinfo : EIATTR_KPARAM_INFO
	.align		4
.L_195:
        /*00b8*/ 	.byte	0x04, 0x17
        /*00ba*/ 	.short	(.L_197 - .L_196)
.L_196:
        /*00bc*/ 	.word	0x00000000
        /*00c0*/ 	.short	0x0003
        /*00c2*/ 	.short	0x0018
        /*00c4*/ 	.byte	0x00, 0xf5, 0x21, 0x00


	//----- nvinfo : EIATTR_KPARAM_INFO
	.align		4
.L_197:
        /*00c8*/ 	.byte	0x04, 0x17
        /*00ca*/ 	.short	(.L_199 - .L_198)
.L_198:
        /*00cc*/ 	.word	0x00000000
        /*00d0*/ 	.short	0x0002
        /*00d2*/ 	.short	0x0010
        /*00d4*/ 	.byte	0x00, 0xf5, 0x21, 0x00


	//----- nvinfo : EIATTR_KPARAM_INFO
	.align		4
.L_199:
        /*00d8*/ 	.byte	0x04, 0x17
        /*00da*/ 	.short	(.L_201 - .L_200)
.L_200:
        /*00dc*/ 	.word	0x00000000
        /*00e0*/ 	.short	0x0001
        /*00e2*/ 	.short	0x0008
        /*00e4*/ 	.byte	0x00, 0xf5, 0x21, 0x00


	//----- nvinfo : EIATTR_KPARAM_INFO
	.align		4
.L_201:
        /*00e8*/ 	.byte	0x04, 0x17
        /*00ea*/ 	.short	(.L_203 - .L_202)
.L_202:
        /*00ec*/ 	.word	0x00000000
        /*00f0*/ 	.short	0x0000
        /*00f2*/ 	.short	0x0000
        /*00f4*/ 	.byte	0x00, 0xf5, 0x21, 0x00


	//----- nvinfo : EIATTR_SPARSE_MMA_MASK
	.align		4
.L_203:
        /*00f8*/ 	.byte	0x03, 0x50
        /*00fa*/ 	.short	0x0000


	//----- nvinfo : EIATTR_MAXREG_COUNT
	.align		4
        /*00fc*/ 	.byte	0x03, 0x1b
        /*00fe*/ 	.short	0x00ff


	//----- nvinfo : EIATTR_NUM_BARRIERS
	.align		4
        /*0100*/ 	.byte	0x02, 0x4c
        /*0102*/ 	.byte	0x01
	.zero		1


	//----- nvinfo : EIATTR_MERCURY_ISA_VERSION
	.align		4
        /*0104*/ 	.byte	0x03, 0x5f
        /*0106*/ 	.short	0x0101


	//----- nvinfo : EIATTR_VRC_CTA_INIT_COUNT
	.align		4
        /*0108*/ 	.byte	0x02, 0x4a
	.zero		1
	.zero		1


	//----- nvinfo : EIATTR_EXIT_INSTR_OFFSETS
	.align		4
        /*010c*/ 	.byte	0x04, 0x1c
        /*010e*/ 	.short	(.L_205 - .L_204)


	//   ....[0]....
.L_204:
        /*0110*/ 	.word	0x00000040


	//   ....[1]....
        /*0114*/ 	.word	0x000000b0


	//   ....[2]....
        /*0118*/ 	.word	0x000002c0


	//   ....[3]....
        /*011c*/ 	.word	0x00002300


	//   ....[4]....
        /*0120*/ 	.word	0x000023a0


	//   ....[5]....
        /*0124*/ 	.word	0x000023e0


	//----- nvinfo : EIATTR_CRS_STACK_SIZE
	.align		4
.L_205:
        /*0128*/ 	.byte	0x04, 0x1e
        /*012a*/ 	.short	(.L_207 - .L_206)
.L_206:
        /*012c*/ 	.word	0x00000000


	//----- nvinfo : EIATTR_CBANK_PARAM_SIZE
	.align		4
.L_207:
        /*0130*/ 	.byte	0x03, 0x19
        /*0132*/ 	.short	0x005c


	//----- nvinfo : EIATTR_PARAM_CBANK
	.align		4
        /*0134*/ 	.byte	0x04, 0x0a
        /*0136*/ 	.short	(.L_209 - .L_208)
	.align		4
.L_208:
        /*0138*/ 	.word	index@(.nv.constant0._Z28gemm_half_q_half_gptq_kernelILi1ELb1ELb0EEvPK6__halfPKjS4_S2_PS0_iiiiiPKtibS2_i)
        /*013c*/ 	.short	0x0380
        /*013e*/ 	.short	0x005c


	//----- nvinfo : EIATTR_SW_WAR
	.align		4
.L_209:
        /*0140*/ 	.byte	0x04, 0x36
        /*0142*/ 	.short	(.L_211 - .L_210)
.L_210:
        /*0144*/ 	.word	0x00000008
.L_211:


//--------------------- .nv.callgraph             --------------------------
	.section	.nv.callgraph,"",@"SHT_CUDA_CALLGRAPH"
	.align	4
	.sectionentsize	8
	.align		4
        /*0000*/ 	.word	0x00000000
	.align		4
        /*0004*/ 	.word	0xffffffff
	.align		4
        /*0008*/ 	.word	0x00000000
	.align		4
        /*000c*/ 	.word	0xfffffffe
	.align		4
        /*0010*/ 	.word	0x00000000
	.align		4
        /*0014*/ 	.word	0xfffffffd
	.align		4
        /*0018*/ 	.word	0x00000000
	.align		4
        /*001c*/ 	.word	0xfffffffc


//--------------------- .nv.constant4             --------------------------
	.section	.nv.constant4,"a",@progbits
	.align	8
	.align		8
.nv.constant4:
        /*0000*/ 	.dword	_ZN45_INTERNAL_611efed6_14_unit_gptq_2_cu_ac59d5884cuda3std3__45__cpo5beginE
	.align		8
        /*0008*/ 	.dword	_ZN45_INTERNAL_611efed6_14_unit_gptq_2_cu_ac59d5884cuda3std3__45__cpo3endE
	.align		8
        /*0010*/ 	.dword	_ZN45_INTERNAL_611efed6_14_unit_gptq_2_cu_ac59d5884cuda3std3__45__cpo6cbeginE
	.align		8
        /*0018*/ 	.dword	_ZN45_INTERNAL_611efed6_14_unit_gptq_2_cu_ac59d5884cuda3std3__45__cpo4cendE
	.align		8
        /*0020*/ 	.dword	_ZN45_INTERNAL_611efed6_14_unit_gptq_2_cu_ac59d5884cuda3std3__45__cpo6rbeginE
	.align		8
        /*0028*/ 	.dword	_ZN45_INTERNAL_611efed6_14_unit_gptq_2_cu_ac59d5884cuda3std3__45__cpo4rendE
	.align		8
        /*0030*/ 	.dword	_ZN45_INTERNAL_611efed6_14_unit_gptq_2_cu_ac59d5884cuda3std3__45__cpo7crbeginE
	.align		8
        /*0038*/ 	.dword	_ZN45_INTERNAL_611efed6_14_unit_gptq_2_cu_ac59d5884cuda3std3__45__cpo5crendE
	.align		8
        /*0040*/ 	.dword	_ZN45_INTERNAL_611efed6_14_unit_gptq_2_cu_ac59d5884cuda3std3__447_GLOBAL__N__611efed6_14_unit_gptq_2_cu_ac59d5886ignoreE
	.align		8
        /*0048*/ 	.dword	_ZN45_INTERNAL_611efed6_14_unit_gptq_2_cu_ac59d5884cuda3std3__419piecewise_constructE
	.align		8
        /*0050*/ 	.dword	_ZN45_INTERNAL_611efed6_14_unit_gptq_2_cu_ac59d5884cuda3std3__48in_placeE
	.align		8
        /*0058*/ 	.dword	_ZN45_INTERNAL_611efed6_14_unit_gptq_2_cu_ac59d5884cuda3std3__420unreachable_sentinelE
	.align		8
        /*0060*/ 	.dword	_ZN45_INTERNAL_611efed6_14_unit_gptq_2_cu_ac59d5884cuda3std6ranges3__45__cpo4swapE
	.align		8
        /*0068*/ 	.dword	_ZN45_INTERNAL_611efed6_14_unit_gptq_2_cu_ac59d5884cuda3std6ranges3__45__cpo9iter_moveE
	.align		8
        /*0070*/ 	.dword	_ZN45_INTERNAL_611efed6_14_unit_gptq_2_cu_ac59d5884cuda3std6ranges3__45__cpo5beginE
	.align		8
        /*0078*/ 	.dword	_ZN45_INTERNAL_611efed6_14_unit_gptq_2_cu_ac59d5884cuda3std6ranges3__45__cpo3endE
	.align		8
        /*0080*/ 	.dword	_ZN45_INTERNAL_611efed6_14_unit_gptq_2_cu_ac59d5884cuda3std6ranges3__45__cpo6cbeginE
	.align		8
        /*0088*/ 	.dword	_ZN45_INTERNAL_611efed6_14_unit_gptq_2_cu_ac59d5884cuda3std6ranges3__45__cpo4cendE
	.align		8
        /*0090*/ 	.dword	_ZN45_INTERNAL_611efed6_14_unit_gptq_2_cu_ac59d5884cuda3std6ranges3__45__cpo7advanceE
	.align		8
        /*0098*/ 	.dword	_ZN45_INTERNAL_611efed6_14_unit_gptq_2_cu_ac59d5884cuda3std6ranges3__45__cpo9iter_swapE
	.align		8
        /*00a0*/ 	.dword	_ZN45_INTERNAL_611efed6_14_unit_gptq_2_cu_ac59d5884cuda3std6ranges3__45__cpo4nextE
	.align		8
        /*00a8*/ 	.dword	_ZN45_INTERNAL_611efed6_14_unit_gptq_2_cu_ac59d5884cuda3std6ranges3__45__cpo4prevE
	.align		8
        /*00b0*/ 	.dword	_ZN45_INTERNAL_611efed6_14_unit_gptq_2_cu_ac59d5884cuda3std6ranges3__45__cpo4dataE
	.align		8
        /*00b8*/ 	.dword	_ZN45_INTERNAL_611efed6_14_unit_gptq_2_cu_ac59d5884cuda3std6ranges3__45__cpo5cdataE
	.align		8
        /*00c0*/ 	.dword	_ZN45_INTERNAL_611efed6_14_unit_gptq_2_cu_ac59d5884cuda3std6ranges3__45__cpo4sizeE
	.align		8
        /*00c8*/ 	.dword	_ZN45_INTERNAL_611efed6_14_unit_gptq_2_cu_ac59d5884cuda3std6ranges3__45__cpo5ssizeE
	.align		8
        /*00d0*/ 	.dword	_ZN45_INTERNAL_611efed6_14_unit_gptq_2_cu_ac59d5884cuda3std6ranges3__45__cpo8distanceE
	.align		8
        /*00d8*/ 	.dword	_ZN45_INTERNAL_611efed6_14_unit_gptq_2_cu_ac59d5886thrust24THRUST_300001_SM_1000_NS6system6detail10sequential3seqE


//--------------------- .text._Z28gemm_half_q_half_gptq_kernelILi4ELb1ELb0EEvPK6__halfPKjS4_S2_PS0_iiiiiPKtibS2_i --------------------------
	.section	.text._Z28gemm_half_q_half_gptq_kernelILi4ELb1ELb0EEvPK6__halfPKjS4_S2_PS0_iiiiiPKtibS2_i,"ax",@progbits
	.align	128
        .global         _Z28gemm_half_q_half_gptq_kernelILi4ELb1ELb0EEvPK6__halfPKjS4_S2_PS0_iiiiiPKtibS2_i
        .type           _Z28gemm_half_q_half_gptq_kernelILi4ELb1ELb0EEvPK6__halfPKjS4_S2_PS0_iiiiiPKtibS2_i,@function
        .size           _Z28gemm_half_q_half_gptq_kernelILi4ELb1ELb0EEvPK6__halfPKjS4_S2_PS0_iiiiiPKtibS2_i,(.L_x_179 - _Z28gemm_half_q_half_gptq_kernelILi4ELb1ELb0EEvPK6__halfPKjS4_S2_PS0_iiiiiPKtibS2_i)
        .other          _Z28gemm_half_q_half_gptq_kernelILi4ELb1ELb0EEvPK6__halfPKjS4_S2_PS0_iiiiiPKtibS2_i,@"STO_CUDA_ENTRY STV_DEFAULT"
_Z28gemm_half_q_half_gptq_kernelILi4ELb1ELb0EEvPK6__halfPKjS4_S2_PS0_iiiiiPKtibS2_i:
.text._Z28gemm_half_q_half_gptq_kernelILi4ELb1ELb0EEvPK6__halfPKjS4_S2_PS0_iiiiiPKtibS2_i:
[----:B------:R-:W-:Y:S08]  /*0000*/  LDC R1, c[0x0][0x37c] ;  /* 0x0000df00ff017b82 */ /* 0x000ff00000000800 */
[----:B------:R-:W0:Y:S01]  /*0010*/  S2UR UR8, SR_CTAID.Y ;  /* 0x00000000000879c3 */ /* 0x000e220000002600 */
[----:B------:R-:W0:Y:S02]  /*0020*/  LDCU UR9, c[0x0][0x3a8] ;  /* 0x00007500ff0977ac */ /* 0x000e240008000800 */
[----:B0-----:R-:W-:-:S04]  /*0030*/  UIMAD UR15, UR8, -0x4, UR9 ;  /* 0xfffffffc080f78a4 */ /* 0x001fc8000f8e0209 */
[----:B------:R-:W-:-:S06]  /*0040*/  UISETP.GE.AND UP0, UPT, UR15, 0x1, UPT ;  /* 0x000000010f00788c */ /* 0x000fcc000bf06270 */
[----:B------:R-:W-:-:S13]  /*0050*/  PLOP3.LUT P0, PT, PT, PT, UP0, 0x80, 0x8 ;  /* 0x000000000008781c */ /* 0x000fda0003f0f008 */
[----:B------:R-:W-:Y:S05]  /*0060*/  @!P0 EXIT ;  /* 0x000000000000894d */ /* 0x000fea0003800000 */
[----:B------:R-:W0:Y:S01]  /*0070*/  LDC.64 R4, c[0x0][0x3d0] ;  /* 0x0000f400ff047b82 */ /* 0x000e220000000a00 */
[----:B------:R-:W0:Y:S01]  /*0080*/  LDCU.64 UR12, c[0x0][0x358] ;  /* 0x00006b00ff0c77ac */ /* 0x000e220008000a00 */
[----:B------:R-:W1:Y:S06]  /*0090*/  S2R R2, SR_TID.X ;  /* 0x0000000000027919 */ /* 0x000e6c0000002100 */
[----:B------:R-:W2:Y:S01]  /*00a0*/  LDC R0, c[0x0][0x3b0] ;  /* 0x0000ec00ff007b82 */ /* 0x000ea20000000800 */
[----:B0-----:R-:W3:Y:S07]  /*00b0*/  LDG.E.U16 R53, desc[UR12][R4.64] ;  /* 0x0000000c04357981 */ /* 0x001eee000c1e1500 */
[----:B------:R-:W0:Y:S01]  /*00c0*/  S2UR UR7, SR_CTAID.Z ;  /* 0x00000000000779c3 */ /* 0x000e220000002700 */
[----:B------:R-:W-:Y:S01]  /*00d0*/  UISETP.NE.AND UP1, UPT, UR15, 0x1, UPT ;  /* 0x000000010f00788c */ /* 0x000fe2000bf25270 */
[----:B------:R-:W-:Y:S01]  /*00e0*/  PRMT R51, RZ, 0x7610, R51 ;  /* 0x00007610ff337816 */ /* 0x000fe20000000033 */
[----:B------:R-:W-:Y:S01]  /*00f0*/  UPLOP3.LUT UP0, UPT, UPT, UPT, UPT, 0x80, 0x8 ;  /* 0x000000000008789c */ /* 0x000fe20003f0f070 */
[----:B------:R-:W-:-:S02]  /*0100*/  PRMT R50, RZ, 0x7610, R50 ;  /* 0x00007610ff327816 */ /* 0x000fc40000000032 */
[----:B---3--:R-:W-:-:S04]  /*0110*/  PRMT R8, R53, 0x7610, R8 ;  /* 0x0000761035087816 */ /* 0x008fc80000000008 */
[----:B012---:R-:W-:Y:S05]  /*0120*/  BRA.U !UP1, `(.L_x_0) ;  /* 0x0000000109487547 */ /* 0x007fea000b800000 */
[----:B------:R-:W0:Y:S08]  /*0130*/  LDC R7, c[0x0][0x3d8] ;  /* 0x0000f600ff077b82 */ /* 0x000e300000000800 */
[----:B------:R-:W0:Y:S02]  /*0140*/  LDC.64 R4, c[0x0][0x3d0] ;  /* 0x0000f400ff047b82 */ /* 0x000e240000000a00 */
[----:B0-----:R-:W-:-:S05]  /*0150*/  IMAD.WIDE R4, R7, 0x2, R4 ;  /* 0x0000000207047825 */ /* 0x001fca00078e0204 */
[----:B------:R-:W2:Y:S01]  /*0160*/  LDG.E.U16 R50, desc[UR12][R4.64] ;  /* 0x0000000c04327981 */ /* 0x000ea2000c1e1500 */
[----:B------:R-:W-:Y:S01]  /*0170*/  UISETP.NE.AND UP1, UPT, UR15, 0x2, UPT ;  /* 0x000000020f00788c */ /* 0x000fe2000bf25270 */
[----:B--2---:R-:W-:-:S08]  /*0180*/  LOP3.LUT R8, R50, R53, RZ, 0xfc, !PT ;  /* 0x0000003532087212 */ /* 0x004fd000078efcff */
[----:B------:R-:W-:Y:S05]  /*0190*/  BRA.U !UP1, `(.L_x_0) ;  /* 0x00000001092c7547 */ /* 0x000fea000b800000 */
[----:B------:R-:W-:Y:S01]  /*01a0*/  UISETP.NE.AND UP1, UPT, UR15, 0x3, UPT ;  /* 0x000000030f00788c */ /* 0x000fe2000bf25270 */
[----:B------:R-:W-:-:S05]  /*01b0*/  IMAD.WIDE R4, R7, 0x2, R4 ;  /* 0x0000000207047825 */ /* 0x000fca00078e0204 */
[----:B------:R-:W-:Y:S01]  /*01c0*/  PLOP3.LUT P0, PT, PT, PT, UP1, 0x80, 0x8 ;  /* 0x000000000008781c */ /* 0x000fe20003f0f018 */
[----:B------:R-:W-:Y:S01]  /*01d0*/  IMAD.WIDE R6, R7, 0x2, R4 ;  /* 0x0000000207067825 */ /* 0x000fe200078e0204 */
[----:B------:R-:W2:Y:S11]  /*01e0*/  LDG.E.U16 R51, desc[UR12][R4.64] ;  /* 0x0000000c04337981 */ /* 0x000eb6000c1e1500 */
[----:B------:R-:W3:Y:S01]  /*01f0*/  @P0 LDG.E.U16 R6, desc[UR12][R6.64] ;  /* 0x0000000c06060981 */ /* 0x000ee2000c1e1500 */
[----:B--2---:R-:W-:-:S02]  /*0200*/  LOP3.LUT R8, R51, R8, RZ, 0xfc, !PT ;  /* 0x0000000833087212 */ /* 0x004fc400078efcff */
[----:B---3--:R-:W-:-:S13]  /*0210*/  @P0 R2UR UR4, R6 ;  /* 0x00000000060402ca */ /* 0x008fda00000e0000 */
[----:B------:R-:W-:Y:S01]  /*0220*/  @P0 LOP3.LUT R3, R8, UR4, RZ, 0xfc, !PT ;  /* 0x0000000408030c12 */ /* 0x000fe2000f8efcff */
[----:B------:R-:W-:-:S03]  /*0230*/  @UP1 UISETP.EQ.AND UP0, UPT, UR4, URZ, UPT ;  /* 0x000000ff0400128c */ /* 0x000fc6000bf02270 */
[----:B------:R-:W-:-:S08]  /*0240*/  @P0 PRMT R8, R3, 0x7610, R8 ;  /* 0x0000761003080816 */ /* 0x000fd00000000008 */
.L_x_0:
[----:B------:R-:W-:Y:S01]  /*0250*/  PRMT R3, R8, 0x9910, RZ ;  /* 0x0000991008037816 */ /* 0x000fe200000000ff */
[----:B------:R-:W-:Y:S01]  /*0260*/  USHF.L.U32 UR14, UR7, 0x7, URZ ;  /* 0x00000007070e7899 */ /* 0x000fe200080006ff */
[----:B------:R-:W0:Y:S01]  /*0270*/  S2UR UR4, SR_CTAID.X ;  /* 0x00000000000479c3 */ /* 0x000e220000002500 */
[----:B------:R-:W-:Y:S01]  /*0280*/  UISETP.LT.U32.AND UP1, UPT, UR15, 0x4, UPT ;  /* 0x000000040f00788c */ /* 0x000fe2000bf21070 */
[----:B------:R-:W-:-:S03]  /*0290*/  ISETP.NE.AND P0, PT, R3, RZ, PT ;  /* 0x000000ff0300720c */ /* 0x000fc60003f05270 */
[----:B------:R-:W-:-:S04]  /*02a0*/  MOV R3, UR14 ;  /* 0x0000000e00037c02 */ /* 0x000fc80008000f00 */
[----:B------:R-:W-:-:S06]  /*02b0*/  VIADDMNMX R52, R3, 0x80, R0, PT ;  /* 0x0000008003347846 */ /* 0x000fcc0003800100 */
[----:B0-----:R-:W-:Y:S05]  /*02c0*/  @!P0 EXIT ;  /* 0x000000000000894d */ /* 0x001fea0003800000 */
[----:B------:R-:W-:Y:S01]  /*02d0*/  IADD3 R18, PT, PT, R2, UR14, RZ ;  /* 0x0000000e02127c10 */ /* 0x000fe2000fffe0ff */
[----:B------:R-:W-:Y:S01]  /*02e0*/  USHF.L.U32 UR4, UR4, 0x9, URZ ;  /* 0x0000000904047899 */ /* 0x000fe200080006ff */
[----:B------:R-:W-:Y:S01]  /*02f0*/  BSSY.RECONVERGENT B0, `(.L_x_1) ;  /* 0x00000b5000007945 */ /* 0x000fe20003800200 */
[----:B------:R-:W-:Y:S01]  /*0300*/  USEL UR11, UR15, 0x4, UP1 ;  /* 0x000000040f0b7887 */ /* 0x000fe20008800000 */
[----:B------:R-:W-:-:S03]  /*0310*/  ISETP.GE.AND P0, PT, R18, R52, PT ;  /* 0x000000341200720c */ /* 0x000fc60003f06270 */
[----:B------:R-:W-:-:S10]  /*0320*/  LEA R3, R2, UR4, 0x2 ;  /* 0x0000000402037c11 */ /* 0x000fd4000f8e10ff */
[----:B------:R-:W-:Y:S05]  /*0330*/  @P0 BRA `(.L_x_2) ;  /* 0x0000000800c00947 */ /* 0x000fea0003800000 */
[----:B------:R-:W0:Y:S01]  /*0340*/  LDCU.64 UR16, c[0x0][0x3c0] ;  /* 0x00007800ff1077ac */ /* 0x000e220008000a00 */
[----:B------:R-:W1:Y:S01]  /*0350*/  S2UR UR6, SR_CgaCtaId ;  /* 0x00000000000679c3 */ /* 0x000e620000008800 */
[----:B------:R-:W-:Y:S01]  /*0360*/  UMOV UR5, 0x400 ;  /* 0x0000040000057882 */ /* 0x000fe20000000000 */
[----:B0-----:R-:W-:-:S04]  /*0370*/  UISETP.NE.U32.AND UP1, UPT, UR16, URZ, UPT ;  /* 0x000000ff1000728c */ /* 0x001fc8000bf25070 */
[----:B------:R-:W-:Y:S02]  /*0380*/  UISETP.NE.AND.EX UP1, UPT, UR17, URZ, UPT, UP1 ;  /* 0x000000ff1100728c */ /* 0x000fe4000bf25310 */
[----:B-1----:R-:W-:-:S06]  /*0390*/  ULEA UR5, UR6, UR5, 0x18 ;  /* 0x0000000506057291 */ /* 0x002fcc000f8ec0ff */
[----:B------:R-:W-:Y:S01]  /*03a0*/  LEA R12, R2, UR5, 0x1 ;  /* 0x00000005020c7c11 */ /* 0x000fe2000f8e08ff */
[----:B------:R-:W-:Y:S06]  /*03b0*/  BRA.U UP1, `(.L_x_3) ;  /* 0x00000005015c7547 */ /* 0x000fec000b800000 */
[----:B------:R-:W0:Y:S01]  /*03c0*/  LDCU.64 UR16, c[0x0][0x380] ;  /* 0x00007000ff1077ac */ /* 0x000e220008000a00 */
[----:B------:R-:W-:-:S05]  /*03d0*/  IMAD R4, R0, UR8, RZ ;  /* 0x0000000800047c24 */ /* 0x000fca000f8e02ff */
[----:B------:R-:W-:-:S04]  /*03e0*/  SHF.L.U32 R7, R4, 0x2, RZ ;  /* 0x0000000204077819 */ /* 0x000fc800000006ff */
[----:B------:R-:W-:-:S04]  /*03f0*/  IADD3 R5, P0, PT, R18, R7, RZ ;  /* 0x0000000712057210 */ /* 0x000fc80007f1e0ff */
[----:B------:R-:W-:Y:S02]  /*0400*/  LEA.HI.X.SX32 R6, R7, RZ, 0x1, P0 ;  /* 0x000000ff07067211 */ /* 0x000fe400000f0eff */
[----:B0-----:R-:W-:-:S04]  /*0410*/  LEA R4, P0, R5, UR16, 0x1 ;  /* 0x0000001005047c11 */ /* 0x001fc8000f8008ff */
[----:B------:R-:W-:-:S06]  /*0420*/  LEA.HI.X R5, R5, UR17, R6, 0x1, P0 ;  /* 0x0000001105057c11 */ /* 0x000fcc00080f0c06 */
[----:B------:R-:W2:Y:S01]  /*0430*/  LDG.E.U16.CONSTANT R5, desc[UR12][R4.64] ;  /* 0x0000000c04057981 */ /* 0x000ea2000c1e9500 */
[----:B------:R-:W-:-:S04]  /*0440*/  UIADD3 UR5, UPT, UPT, -UR11, 0x1, URZ ;  /* 0x000000010b057890 */ /* 0x000fc8000fffe1ff */
[----:B------:R-:W-:Y:S01]  /*0450*/  UISETP.NE.AND UP1, UPT, UR5, URZ, UPT ;  /* 0x000000ff0500728c */ /* 0x000fe2000bf25270 */
[----:B--2---:R0:W-:Y:S08]  /*0460*/  STS.U16 [R12], R5 ;  /* 0x000000050c007388 */ /* 0x0041f00000000400 */
[----:B------:R-:W-:Y:S05]  /*0470*/  BRA.U !UP1, `(.L_x_2) ;  /* 0x0000000909707547 */ /* 0x000fea000b800000 */
[----:B------:R-:W-:Y:S01]  /*0480*/  UISETP.GE.AND UP1, UPT, UR5, URZ, UPT ;  /* 0x000000ff0500728c */ /* 0x000fe2000bf26270 */
[----:B0-----:R-:W-:Y:S02]  /*0490*/  IADD3 R12, PT, PT, R12, 0x100, RZ ;  /* 0x000001000c0c7810 */ /* 0x001fe40007ffe0ff */
[----:B------:R-:W-:-:S06]  /*04a0*/  IADD3 R13, PT, PT, R7, R0, RZ ;  /* 0x00000000070d7210 */ /* 0x000fcc0007ffe0ff */
[----:B------:R-:W-:Y:S05]  /*04b0*/  BRA.U UP1, `(.L_x_4) ;  /* 0x0000000101ec7547 */ /* 0x000fea000b800000 */
[----:B------:R-:W-:Y:S01]  /*04c0*/  UIADD3 UR6, UPT, UPT, URZ, -UR5, URZ ;  /* 0x80000005ff067290 */ /* 0x000fe2000fffe0ff */
[----:B------:R-:W-:-:S03]  /*04d0*/  PLOP3.LUT P0, PT, PT, PT, PT, 0x80, 0x8 ;  /* 0x000000000008781c */ /* 0x000fc60003f0f070 */
[----:B------:R-:W-:-:S09]  /*04e0*/  UISETP.GT.AND UP1, UPT, UR6, 0x3, UPT ;  /* 0x000000030600788c */ /* 0x000fd2000bf24270 */
[----:B------:R-:W-:Y:S05]  /*04f0*/  BRA.U !UP1, `(.L_x_5) ;  /* 0x0000000109847547 */ /* 0x000fea000b800000 */
[----:B------:R-:W-:-:S13]  /*0500*/  PLOP3.LUT P0, PT, PT, PT, PT, 0x8, 0x80 ;  /* 0x000000000080781c */ /* 0x000fda0003f0e170 */
.L_x_6:
[-C--:B------:R-:W-:Y:S02]  /*0510*/  IADD3 R7, PT, PT, R13, R0.reuse, RZ ;  /* 0x000000000d077210 */ /* 0x080fe40007ffe0ff */
[C---:B------:R-:W-:Y:S02]  /*0520*/  IADD3 R5, P1, PT, R18.reuse, R13, RZ ;  /* 0x0000000d12057210 */ /* 0x040fe40007f3e0ff */
[----:B------:R-:W-:Y:S02]  /*0530*/  IADD3 R9, PT, PT, R7, R0, RZ ;  /* 0x0000000007097210 */ /* 0x000fe40007ffe0ff */
[----:B------:R-:W-:Y:S02]  /*0540*/  LEA.HI.X.SX32 R6, R13, RZ, 0x1, P1 ;  /* 0x000000ff0d067211 */ /* 0x000fe400008f0eff */
[----:B------:R-:W-:Y:S02]  /*0550*/  LEA R4, P1, R5, UR16, 0x1 ;  /* 0x0000001005047c11 */ /* 0x000fe4000f8208ff */
[----:B------:R-:W-:-:S02]  /*0560*/  IADD3 R10, P2, PT, R18, R7, RZ ;  /* 0x00000007120a7210 */ /* 0x000fc40007f5e0ff */
[----:B------:R-:W-:Y:S02]  /*0570*/  IADD3 R13, PT, PT, R9, R0, RZ ;  /* 0x00000000090d7210 */ /* 0x000fe40007ffe0ff */
[----:B------:R-:W-:Y:S02]  /*0580*/  LEA.HI.X R5, R5, UR17, R6, 0x1, P1 ;  /* 0x0000001105057c11 */ /* 0x000fe400088f0c06 */
[----:B------:R-:W-:Y:S02]  /*0590*/  LEA.HI.X.SX32 R7, R7, RZ, 0x1, P2 ;  /* 0x000000ff07077211 */ /* 0x000fe400010f0eff */
[----:B------:R-:W-:Y:S02]  /*05a0*/  IADD3 R15, P3, PT, R18, R9, RZ ;  /* 0x00000009120f7210 */ /* 0x000fe40007f7e0ff */
[----:B------:R-:W-:Y:S01]  /*05b0*/  LEA R6, P2, R10, UR16, 0x1 ;  /* 0x000000100a067c11 */ /* 0x000fe2000f8408ff */
[----:B------:R-:W2:Y:S01]  /*05c0*/  LDG.E.U16.CONSTANT R5, desc[UR12][R4.64] ;  /* 0x0000000c04057981 */ /* 0x000ea2000c1e9500 */
[----:B------:R-:W-:-:S02]  /*05d0*/  IADD3 R11, P1, PT, R18, R13, RZ ;  /* 0x0000000d120b7210 */ /* 0x000fc40007f3e0ff */
[----:B------:R-:W-:Y:S02]  /*05e0*/  LEA.HI.X.SX32 R16, R9, RZ, 0x1, P3 ;  /* 0x000000ff09107211 */ /* 0x000fe400018f0eff */
[----:B------:R-:W-:Y:S02]  /*05f0*/  LEA.HI.X R7, R10, UR17, R7, 0x1, P2 ;  /* 0x000000110a077c11 */ /* 0x000fe400090f0c07 */
[----:B------:R-:W-:Y:S02]  /*0600*/  LEA.HI.X.SX32 R14, R13, RZ, 0x1, P1 ;  /* 0x000000ff0d0e7211 */ /* 0x000fe400008f0eff */
[----:B------:R-:W-:Y:S02]  /*0610*/  LEA R8, P3, R15, UR16, 0x1 ;  /* 0x000000100f087c11 */ /* 0x000fe4000f8608ff */
[----:B------:R-:W-:Y:S01]  /*0620*/  LEA R10, P1, R11, UR16, 0x1 ;  /* 0x000000100b0a7c11 */ /* 0x000fe2000f8208ff */
[----:B------:R-:W3:Y:S01]  /*0630*/  LDG.E.U16.CONSTANT R7, desc[UR12][R6.64] ;  /* 0x0000000c06077981 */ /* 0x000ee2000c1e9500 */
[----:B------:R-:W-:-:S02]  /*0640*/  LEA.HI.X R9, R15, UR17, R16, 0x1, P3 ;  /* 0x000000110f097c11 */ /* 0x000fc400098f0c10 */
[----:B------:R-:W-:-:S04]  /*0650*/  LEA.HI.X R11, R11, UR17, R14, 0x1, P1 ;  /* 0x000000110b0b7c11 */ /* 0x000fc800088f0c0e */
[----:B------:R-:W4:Y:S04]  /*0660*/  LDG.E.U16.CONSTANT R9, desc[UR12][R8.64] ;  /* 0x0000000c08097981 */ /* 0x000f28000c1e9500 */
[----:B------:R-:W5:Y:S01]  /*0670*/  LDG.E.U16.CONSTANT R11, desc[UR12][R10.64] ;  /* 0x0000000c0a0b7981 */ /* 0x000f62000c1e9500 */
[----:B------:R-:W-:-:S04]  /*0680*/  UIADD3 UR5, UPT, UPT, UR5, 0x4, URZ ;  /* 0x0000000405057890 */ /* 0x000fc8000fffe0ff */
[----:B------:R-:W-:Y:S01]  /*0690*/  UISETP.GE.AND UP1, UPT, UR5, -0x3, UPT ;  /* 0xfffffffd0500788c */ /* 0x000fe2000bf26270 */
[----:B------:R-:W-:Y:S01]  /*06a0*/  IADD3 R13, PT, PT, R13, R0, RZ ;  /* 0x000000000d0d7210 */ /* 0x000fe20007ffe0ff */
[----:B--2---:R-:W-:Y:S04]  /*06b0*/  STS.U16 [R12], R5 ;  /* 0x000000050c007388 */ /* 0x004fe80000000400 */
[----:B---3--:R-:W-:Y:S04]  /*06c0*/  STS.U16 [R12+0x100], R7 ;  /* 0x000100070c007388 */ /* 0x008fe80000000400 */
[----:B----4-:R-:W-:Y:S04]  /*06d0*/  STS.U16 [R12+0x200], R9 ;  /* 0x000200090c007388 */ /* 0x010fe80000000400 */
[----:B-----5:R0:W-:Y:S02]  /*06e0*/  STS.U16 [R12+0x300], R11 ;  /* 0x0003000b0c007388 */ /* 0x0201e40000000400 */
[----:B0-----:R-:W-:Y:S01]  /*06f0*/  IADD3 R12, PT, PT, R12, 0x400, RZ ;  /* 0x000004000c0c7810 */ /* 0x001fe20007ffe0ff */
[----:B------:R-:W-:Y:S06]  /*0700*/  BRA.U !UP1, `(.L_x_6) ;  /* 0xfffffffd09807547 */ /* 0x000fec000b83ffff */
.L_x_5:
[----:B------:R-:W-:-:S04]  /*0710*/  UIADD3 UR6, UPT, UPT, URZ, -UR5, URZ ;  /* 0x80000005ff067290 */ /* 0x000fc8000fffe0ff */
[----:B------:R-:W-:-:S09]  /*0720*/  UISETP.GT.AND UP1, UPT, UR6, 0x1, UPT ;  /* 0x000000010600788c */ /* 0x000fd2000bf24270 */
[----:B------:R-:W-:Y:S05]  /*0730*/  BRA.U !UP1, `(.L_x_7) ;  /* 0x0000000109447547 */ /* 0x000fea000b800000 */
[C---:B------:R-:W-:Y:S02]  /*0740*/  IADD3 R9, PT, PT, R13.reuse, R0, RZ ;  /* 0x000000000d097210 */ /* 0x040fe40007ffe0ff */
[C---:B------:R-:W-:Y:S02]  /*0750*/  IADD3 R5, P0, PT, R18.reuse, R13, RZ ;  /* 0x0000000d12057210 */ /* 0x040fe40007f1e0ff */
[----:B------:R-:W-:Y:S02]  /*0760*/  IADD3 R7, P1, PT, R18, R9, RZ ;  /* 0x0000000912077210 */ /* 0x000fe40007f3e0ff */
[----:B------:R-:W-:Y:S02]  /*0770*/  LEA.HI.X.SX32 R10, R13, RZ, 0x1, P0 ;  /* 0x000000ff0d0a7211 */ /* 0x000fe400000f0eff */
[----:B------:R-:W-:Y:S02]  /*0780*/  LEA.HI.X.SX32 R8, R9, RZ, 0x1, P1 ;  /* 0x000000ff09087211 */ /* 0x000fe400008f0eff */
[----:B------:R-:W-:-:S02]  /*0790*/  LEA R4, P0, R5, UR16, 0x1 ;  /* 0x0000001005047c11 */ /* 0x000fc4000f8008ff */
[----:B------:R-:W-:Y:S02]  /*07a0*/  LEA R6, P1, R7, UR16, 0x1 ;  /* 0x0000001007067c11 */ /* 0x000fe4000f8208ff */
[----:B------:R-:W-:Y:S02]  /*07b0*/  LEA.HI.X R5, R5, UR17, R10, 0x1, P0 ;  /* 0x0000001105057c11 */ /* 0x000fe400080f0c0a */
[----:B------:R-:W-:-:S04]  /*07c0*/  LEA.HI.X R7, R7, UR17, R8, 0x1, P1 ;  /* 0x0000001107077c11 */ /* 0x000fc800088f0c08 */
[----:B------:R-:W2:Y:S04]  /*07d0*/  LDG.E.U16.CONSTANT R5, desc[UR12][R4.64] ;  /* 0x0000000c04057981 */ /* 0x000ea8000c1e9500 */
[----:B------:R-:W3:Y:S01]  /*07e0*/  LDG.E.U16.CONSTANT R7, desc[UR12][R6.64] ;  /* 0x0000000c06077981 */ /* 0x000ee2000c1e9500 */
[----:B------:R-:W-:Y:S01]  /*07f0*/  PLOP3.LUT P0, PT, PT, PT, PT, 0x8, 0x80 ;  /* 0x000000000080781c */ /* 0x000fe20003f0e170 */
[----:B------:R-:W-:Y:S01]  /*0800*/  UIADD3 UR5, UPT, UPT, UR5, 0x2, URZ ;  /* 0x0000000205057890 */ /* 0x000fe2000fffe0ff */
[----:B------:R-:W-:Y:S01]  /*0810*/  IADD3 R13, PT, PT, R9, R0, RZ ;  /* 0x00000000090d7210 */ /* 0x000fe20007ffe0ff */
[----:B--2---:R-:W-:Y:S04]  /*0820*/  STS.U16 [R12], R5 ;  /* 0x000000050c007388 */ /* 0x004fe80000000400 */
[----:B---3--:R0:W-:Y:S02]  /*0830*/  STS.U16 [R12+0x100], R7 ;  /* 0x000100070c007388 */ /* 0x0081e40000000400 */
[----:B0-----:R-:W-:-:S07]  /*0840*/  IADD3 R12, PT, PT, R12, 0x200, RZ ;  /* 0x000002000c0c7810 */ /* 0x001fce0007ffe0ff */
.L_x_7:
[----:B------:R-:W-:-:S13]  /*0850*/  ISETP.EQ.AND P1, PT, RZ, UR5, PT ;  /* 0x00000005ff007c0c */ /* 0x000fda000bf22270 */
[----:B------:R-:W-:Y:S05]  /*0860*/  @!P0 BRA P1, `(.L_x_2) ;  /* 0x0000000400748947 */ /* 0x000fea0000800000 */
.L_x_4:
[----:B------:R-:W-:-:S04]  /*0870*/  IADD3 R5, P0, PT, R18, R13, RZ ;  /* 0x0000000d12057210 */ /* 0x000fc80007f1e0ff */
[----:B------:R-:W-:Y:S02]  /*0880*/  LEA.HI.X.SX32 R6, R13, RZ, 0x1, P0 ;  /* 0x000000ff0d067211 */ /* 0x000fe400000f0eff */
[----:B------:R-:W-:-:S04]  /*0890*/  LEA R4, P0, R5, UR16, 0x1 ;  /* 0x0000001005047c11 */ /* 0x000fc8000f8008ff */
[----:B------:R-:W-:-:S06]  /*08a0*/  LEA.HI.X R5, R5, UR17, R6, 0x1, P0 ;  /* 0x0000001105057c11 */ /* 0x000fcc00080f0c06 */
[----:B------:R-:W2:Y:S01]  /*08b0*/  LDG.E.U16.CONSTANT R5, desc[UR12][R4.64] ;  /* 0x0000000c04057981 */ /* 0x000ea2000c1e9500 */
[----:B------:R-:W-:Y:S01]  /*08c0*/  UIADD3 UR5, UPT, UPT, UR5, 0x1, URZ ;  /* 0x0000000105057890 */ /* 0x000fe2000fffe0ff */
[----:B------:R-:W-:-:S03]  /*08d0*/  IADD3 R13, PT, PT, R13, R0, RZ ;  /* 0x000000000d0d7210 */ /* 0x000fc60007ffe0ff */
[----:B------:R-:W-:Y:S01]  /*08e0*/  UISETP.NE.AND UP1, UPT, UR5, URZ, UPT ;  /* 0x000000ff0500728c */ /* 0x000fe2000bf25270 */
[----:B--2---:R0:W-:Y:S02]  /*08f0*/  STS.U16 [R12], R5 ;  /* 0x000000050c007388 */ /* 0x0041e40000000400 */
[----:B0-----:R-:W-:-:S06]  /*0900*/  IADD3 R12, PT, PT, R12, 0x100, RZ ;  /* 0x000001000c0c7810 */ /* 0x001fcc0007ffe0ff */
[----:B------:R-:W-:Y:S05]  /*0910*/  BRA.U UP1, `(.L_x_4) ;  /* 0xfffffffd01d47547 */ /* 0x000fea000b83ffff */
[----:B------:R-:W-:Y:S05]  /*0920*/  BRA `(.L_x_2) ;  /* 0x0000000400447947 */ /* 0x000fea0003800000 */
.L_x_3:
[C---:B------:R-:W-:Y:S01]  /*0930*/  LEA R4, P0, R18.reuse, UR16, 0x1 ;  /* 0x0000001012047c11 */ /* 0x040fe2000f8008ff */
[----:B------:R-:W0:Y:S03]  /*0940*/  LDCU.64 UR18, c[0x0][0x380] ;  /* 0x00007000ff1277ac */ /* 0x000e260008000a00 */
[----:B------:R-:W-:-:S05]  /*0950*/  LEA.HI.X R5, R18, UR17, RZ, 0x1, P0 ;  /* 0x0000001112057c11 */ /* 0x000fca00080f0cff */
[----:B------:R1:W5:Y:S01]  /*0960*/  LDG.E.U16.CONSTANT R18, desc[UR12][R4.64] ;  /* 0x0000000c04127981 */ /* 0x000362000c1e9500 */
[----:B------:R-:W-:Y:S01]  /*0970*/  UIADD3 UR5, UPT, UPT, URZ, -UR11, URZ ;  /* 0x8000000bff057290 */ /* 0x000fe2000fffe0ff */
[----:B------:R-:W-:-:S03]  /*0980*/  IMAD R13, R0, UR8, RZ ;  /* 0x00000008000d7c24 */ /* 0x000fc6000f8e02ff */
[----:B------:R-:W-:Y:S02]  /*0990*/  UISETP.GE.AND UP1, UPT, UR5, URZ, UPT ;  /* 0x000000ff0500728c */ /* 0x000fe4000bf26270 */
[----:B------:R-:W-:-:S07]  /*09a0*/  SHF.L.U32 R13, R13, 0x2, RZ ;  /* 0x000000020d0d7819 */ /* 0x000fce00000006ff */
[----:B01----:R-:W-:Y:S05]  /*09b0*/  BRA.U UP1, `(.L_x_8) ;  /* 0x0000000101f47547 */ /* 0x003fea000b800000 */
[----:B------:R-:W-:Y:S02]  /*09c0*/  UIADD3 UR6, UPT, UPT, URZ, -UR5, URZ ;  /* 0x80000005ff067290 */ /* 0x000fe4000fffe0ff */
[----:B------:R-:W-:Y:S02]  /*09d0*/  UPLOP3.LUT UP1, UPT, UPT, UPT, UPT, 0x80, 0x8 ;  /* 0x000000000008789c */ /* 0x000fe40003f2f070 */
[----:B------:R-:W-:-:S09]  /*09e0*/  UISETP.GT.AND UP2, UPT, UR6, 0x3, UPT ;  /* 0x000000030600788c */ /* 0x000fd2000bf44270 */
[----:B------:R-:W-:Y:S05]  /*09f0*/  BRA.U !UP2, `(.L_x_9) ;  /* 0x000000010a887547 */ /* 0x000fea000b800000 */
[----:B------:R-:W0:Y:S01]  /*0a00*/  LDCU.64 UR16, c[0x0][0x380] ;  /* 0x00007000ff1077ac */ /* 0x000e220008000a00 */
[----:B------:R-:W-:-:S11]  /*0a10*/  UPLOP3.LUT UP1, UPT, UPT, UPT, UPT, 0x40, 0x4 ;  /* 0x000000000004789c */ /* 0x000fd60003f2e870 */
.L_x_10:
[-C--:B------:R-:W-:Y:S02]  /*0a20*/  IADD3 R7, PT, PT, R13, R0.reuse, RZ ;  /* 0x000000000d077210 */ /* 0x080fe40007ffe0ff */
[C---:B-----5:R-:W-:Y:S02]  /*0a30*/  IADD3 R5, P0, PT, R18.reuse, R13, RZ ;  /* 0x0000000d12057210 */ /* 0x060fe40007f1e0ff */
[----:B------:R-:W-:Y:S02]  /*0a40*/  IADD3 R9, PT, PT, R7, R0, RZ ;  /* 0x0000000007097210 */ /* 0x000fe40007ffe0ff */
[----:B------:R-:W-:Y:S02]  /*0a50*/  LEA.HI.X.SX32 R6, R13, RZ, 0x1, P0 ;  /* 0x000000ff0d067211 */ /* 0x000fe400000f0eff */
[----:B0-----:R-:W-:Y:S02]  /*0a60*/  LEA R4, P0, R5, UR16, 0x1 ;  /* 0x0000001005047c11 */ /* 0x001fe4000f8008ff */
[----:B------:R-:W-:-:S02]  /*0a70*/  IADD3 R10, P1, PT, R18, R7, RZ ;  /* 0x00000007120a7210 */ /* 0x000fc40007f3e0ff */
[----:B------:R-:W-:Y:S02]  /*0a80*/  IADD3 R13, PT, PT, R9, R0, RZ ;  /* 0x00000000090d7210 */ /* 0x000fe40007ffe0ff */
[----:B------:R-:W-:Y:S02]  /*0a90*/  LEA.HI.X R5, R5, UR17, R6, 0x1, P0 ;  /* 0x0000001105057c11 */ /* 0x000fe400080f0c06 */
[----:B------:R-:W-:Y:S02]  /*0aa0*/  LEA.HI.X.SX32 R7, R7, RZ, 0x1, P1 ;  /* 0x000000ff07077211 */ /* 0x000fe400008f0eff */
[----:B------:R-:W-:Y:S02]  /*0ab0*/  LEA R6, P0, R10, UR16, 0x1 ;  /* 0x000000100a067c11 */ /* 0x000fe4000f8008ff */
[C---:B------:R-:W-:Y:S01]  /*0ac0*/  IADD3 R15, P2, PT, R18.reuse, R9, RZ ;  /* 0x00000009120f7210 */ /* 0x040fe20007f5e0ff */
[----:B------:R-:W2:Y:S01]  /*0ad0*/  LDG.E.U16.CONSTANT R5, desc[UR12][R4.64] ;  /* 0x0000000c04057981 */ /* 0x000ea2000c1e9500 */
[----:B------:R-:W-:-:S02]  /*0ae0*/  IADD3 R11, P3, PT, R18, R13, RZ ;  /* 0x0000000d120b7210 */ /* 0x000fc40007f7e0ff */
[----:B------:R-:W-:Y:S02]  /*0af0*/  LEA.HI.X R7, R10, UR17, R7, 0x1, P0 ;  /* 0x000000110a077c11 */ /* 0x000fe400080f0c07 */
[----:B------:R-:W-:Y:S02]  /*0b00*/  LEA.HI.X.SX32 R16, R9, RZ, 0x1, P2 ;  /* 0x000000ff09107211 */ /* 0x000fe400010f0eff */
[----:B------:R-:W-:Y:S02]  /*0b10*/  LEA R8, P1, R15, UR16, 0x1 ;  /* 0x000000100f087c11 */ /* 0x000fe4000f8208ff */
[----:B------:R-:W-:Y:S01]  /*0b20*/  LEA.HI.X.SX32 R14, R13, RZ, 0x1, P3 ;  /* 0x000000ff0d0e7211 */ /* 0x000fe200018f0eff */
[----:B------:R-:W3:Y:S01]  /*0b30*/  LDG.E.U16.CONSTANT R7, desc[UR12][R6.64] ;  /* 0x0000000c06077981 */ /* 0x000ee2000c1e9500 */
[----:B------:R-:W-:Y:S02]  /*0b40*/  LEA R10, P0, R11, UR16, 0x1 ;  /* 0x000000100b0a7c11 */ /* 0x000fe4000f8008ff */
[----:B------:R-:W-:-:S02]  /*0b50*/  LEA.HI.X R9, R15, UR17, R16, 0x1, P1 ;  /* 0x000000110f097c11 */ /* 0x000fc400088f0c10 */
[----:B------:R-:W-:-:S04]  /*0b60*/  LEA.HI.X R11, R11, UR17, R14, 0x1, P0 ;  /* 0x000000110b0b7c11 */ /* 0x000fc800080f0c0e */
[----:B------:R-:W4:Y:S04]  /*0b70*/  LDG.E.U16.CONSTANT R9, desc[UR12][R8.64] ;  /* 0x0000000c08097981 */ /* 0x000f28000c1e9500 */
[----:B------:R-:W4:Y:S01]  /*0b80*/  LDG.E.U16.CONSTANT R11, desc[UR12][R10.64] ;  /* 0x0000000c0a0b7981 */ /* 0x000f22000c1e9500 */
[----:B------:R-:W-:-:S04]  /*0b90*/  UIADD3 UR5, UPT, UPT, UR5, 0x4, URZ ;  /* 0x0000000405057890 */ /* 0x000fc8000fffe0ff */
[----:B------:R-:W-:Y:S01]  /*0ba0*/  UISETP.GE.AND UP2, UPT, UR5, -0x3, UPT ;  /* 0xfffffffd0500788c */ /* 0x000fe2000bf46270 */
[----:B------:R-:W-:Y:S01]  /*0bb0*/  IADD3 R13, PT, PT, R13, R0, RZ ;  /* 0x000000000d0d7210 */ /* 0x000fe20007ffe0ff */
[----:B--2---:R-:W-:Y:S04]  /*0bc0*/  STS.U16 [R12], R5 ;  /* 0x000000050c007388 */ /* 0x004fe80000000400 */
[----:B---3--:R-:W-:Y:S04]  /*0bd0*/  STS.U16 [R12+0x100], R7 ;  /* 0x000100070c007388 */ /* 0x008fe80000000400 */
[----:B----4-:R-:W-:Y:S04]  /*0be0*/  STS.U16 [R12+0x200], R9 ;  /* 0x000200090c007388 */ /* 0x010fe80000000400 */
[----:B------:R0:W-:Y:S02]  /*0bf0*/  STS.U16 [R12+0x300], R11 ;  /* 0x0003000b0c007388 */ /* 0x0001e40000000400 */
[----:B0-----:R-:W-:Y:S01]  /*0c00*/  IADD3 R12, PT, PT, R12, 0x400, RZ ;  /* 0x000004000c0c7810 */ /* 0x001fe20007ffe0ff */
[----:B------:R-:W-:Y:S06]  /*0c10*/  BRA.U !UP2, `(.L_x_10) ;  /* 0xfffffffd0a807547 */ /* 0x000fec000b83ffff */
.L_x_9:
[----:B------:R-:W-:-:S04]  /*0c20*/  UIADD3 UR6, UPT, UPT, URZ, -UR5, URZ ;  /* 0x80000005ff067290 */ /* 0x000fc8000fffe0ff */
[----:B------:R-:W-:-:S09]  /*0c30*/  UISETP.GT.AND UP2, UPT, UR6, 0x1, UPT ;  /* 0x000000010600788c */ /* 0x000fd2000bf44270 */
[----:B------:R-:W-:Y:S05]  /*0c40*/  BRA.U !UP2, `(.L_x_11) ;  /* 0x000000010a487547 */ /* 0x000fea000b800000 */
[----:B------:R-:W0:Y:S01]  /*0c50*/  LDCU.64 UR16, c[0x0][0x380] ;  /* 0x00007000ff1077ac */ /* 0x000e220008000a00 */
[C---:B------:R-:W-:Y:S02]  /*0c60*/  IADD3 R9, PT, PT, R13.reuse, R0, RZ ;  /* 0x000000000d097210 */ /* 0x040fe40007ffe0ff */
[C---:B-----5:R-:W-:Y:S02]  /*0c70*/  IADD3 R5, P0, PT, R18.reuse, R13, RZ ;  /* 0x0000000d12057210 */ /* 0x060fe40007f1e0ff */
[----:B------:R-:W-:Y:S02]  /*0c80*/  IADD3 R7, P1, PT, R18, R9, RZ ;  /* 0x0000000912077210 */ /* 0x000fe40007f3e0ff */
[----:B------:R-:W-:Y:S02]  /*0c90*/  LEA.HI.X.SX32 R10, R13, RZ, 0x1, P0 ;  /* 0x000000ff0d0a7211 */ /* 0x000fe400000f0eff */
[----:B------:R-:W-:Y:S02]  /*0ca0*/  LEA.HI.X.SX32 R8, R9, RZ, 0x1, P1 ;  /* 0x000000ff09087211 */ /* 0x000fe400008f0eff */
[----:B0-----:R-:W-:-:S02]  /*0cb0*/  LEA R4, P0, R5, UR16, 0x1 ;  /* 0x0000001005047c11 */ /* 0x001fc4000f8008ff */
[----:B------:R-:W-:Y:S02]  /*0cc0*/  LEA R6, P1, R7, UR16, 0x1 ;  /* 0x0000001007067c11 */ /* 0x000fe4000f8208ff */
[----:B------:R-:W-:Y:S02]  /*0cd0*/  LEA.HI.X R5, R5, UR17, R10, 0x1, P0 ;  /* 0x0000001105057c11 */ /* 0x000fe400080f0c0a */
[----:B------:R-:W-:-:S04]  /*0ce0*/  LEA.HI.X R7, R7, UR17, R8, 0x1, P1 ;  /* 0x0000001107077c11 */ /* 0x000fc800088f0c08 */
[----:B------:R-:W2:Y:S04]  /*0cf0*/  LDG.E.U16.CONSTANT R5, desc[UR12][R4.64] ;  /* 0x0000000c04057981 */ /* 0x000ea8000c1e9500 */
[----:B------:R-:W3:Y:S01]  /*0d00*/  LDG.E.U16.CONSTANT R7, desc[UR12][R6.64] ;  /* 0x0000000c06077981 */ /* 0x000ee2000c1e9500 */
[----:B------:R-:W-:Y:S01]  /*0d10*/  IADD3 R13, PT, PT, R9, R0, RZ ;  /* 0x00000000090d7210 */ /* 0x000fe20007ffe0ff */
[----:B------:R-:W-:Y:S02]  /*0d20*/  UIADD3 UR5, UPT, UPT, UR5, 0x2, URZ ;  /* 0x0000000205057890 */ /* 0x000fe4000fffe0ff */
[----:B------:R-:W-:Y:S01]  /*0d30*/  UPLOP3.LUT UP1, UPT, UPT, UPT, UPT, 0x40, 0x4 ;  /* 0x000000000004789c */ /* 0x000fe20003f2e870 */
[----:B--2---:R-:W-:Y:S04]  /*0d40*/  STS.U16 [R12], R5 ;  /* 0x000000050c007388 */ /* 0x004fe80000000400 */
[----:B---3--:R0:W-:Y:S02]  /*0d50*/  STS.U16 [R12+0x100], R7 ;  /* 0x000100070c007388 */ /* 0x0081e40000000400 */
[----:B0-----:R-:W-:-:S07]  /*0d60*/  IADD3 R12, PT, PT, R12, 0x200, RZ ;  /* 0x000002000c0c7810 */ /* 0x001fce0007ffe0ff */
.L_x_11:
[----:B------:R-:W-:-:S09]  /*0d70*/  UISETP.NE.OR UP1, UPT, UR5, URZ, UP1 ;  /* 0x000000ff0500728c */ /* 0x000fd20008f25670 */
[----:B------:R-:W-:Y:S05]  /*0d80*/  BRA.U !UP1, `(.L_x_2) ;  /* 0x00000001092c7547 */ /* 0x000fea000b800000 */
.L_x_8:
[----:B-----5:R-:W-:-:S04]  /*0d90*/  IADD3 R5, P0, PT, R18, R13, RZ ;  /* 0x0000000d12057210 */ /* 0x020fc80007f1e0ff */
        /* <DEDUP_REMOVED lines=10> */
.L_x_2:
[----:B------:R-:W-:Y:S05]  /*0e40*/  BSYNC.RECONVERGENT B0 ;  /* 0x0000000000007941 */ /* 0x000fea0003800200 */
.L_x_1:
[----:B------:R-:W1:Y:S02]  /*0e50*/  LDCU UR10, c[0x0][0x3ac] ;  /* 0x00007580ff0a77ac */ /* 0x000e640008000800 */
[----:B-1----:R-:W-:-:S13]  /*0e60*/  ISETP.GE.AND P0, PT, R3, UR10, PT ;  /* 0x0000000a03007c0c */ /* 0x002fda000bf06270 */
[----:B------:R-:W-:Y:S05]  /*0e70*/  @P0 EXIT ;  /* 0x000000000000094d */ /* 0x000fea0003800000 */
[----:B------:R-:W1:Y:S02]  /*0e80*/  LDCU.U8 UR5, c[0x0][0x3cc] ;  /* 0x00007980ff0577ac */ /* 0x000e640008000000 */
[----:B-1----:R-:W-:-:S04]  /*0e90*/  UPRMT UR5, UR5, 0x8880, URZ ;  /* 0x0000888005057896 */ /* 0x002fc800080000ff */
[----:B------:R-:W-:-:S04]  /*0ea0*/  UISETP.NE.AND UP1, UPT, UR5, URZ, UPT ;  /* 0x000000ff0500728c */ /* 0x000fc8000bf25270 */
[----:B------:R-:W-:-:S09]  /*0eb0*/  UISETP.NE.OR UP1, UPT, UR7, URZ, !UP1 ;  /* 0x000000ff0700728c */ /* 0x000fd2000cf25670 */
[----:B------:R-:W-:Y:S05]  /*0ec0*/  BRA.U UP1, `(.L_x_12) ;  /* 0x0000000101c07547 */ /* 0x000fea000b800000 */
[----:B------:R-:W-:Y:S02]  /*0ed0*/  UIADD3 UR6, UPT, UPT, URZ, -UR11, URZ ;  /* 0x8000000bff067290 */ /* 0x000fe4000fffe0ff */
[----:B------:R-:W-:Y:S02]  /*0ee0*/  UIMAD UR5, UR8, UR10, URZ ;  /* 0x0000000a080572a4 */ /* 0x000fe4000f8e02ff */
[----:B------:R-:W-:Y:S02]  /*0ef0*/  UISETP.GE.AND UP1, UPT, UR6, URZ, UPT ;  /* 0x000000ff0600728c */ /* 0x000fe4000bf26270 */
[----:B------:R-:W-:-:S06]  /*0f00*/  ULEA UR5, UR5, UR4, 0x2 ;  /* 0x0000000405057291 */ /* 0x000fcc000f8e10ff */
[----:B------:R-:W-:Y:S01]  /*0f10*/  LEA R15, R2, UR5, 0x2 ;  /* 0x00000005020f7c11 */ /* 0x000fe2000f8e10ff */
[----:B------:R-:W-:Y:S06]  /*0f20*/  BRA.U UP1, `(.L_x_13) ;  /* 0x00000001018c7547 */ /* 0x000fec000b800000 */
[----:B------:R-:W-:Y:S02]  /*0f30*/  UIADD3 UR4, UPT, UPT, URZ, -UR6, URZ ;  /* 0x80000006ff047290 */ /* 0x000fe4000fffe0ff */
[----:B------:R-:W-:Y:S02]  /*0f40*/  UPLOP3.LUT UP1, UPT, UPT, UPT, UPT, 0x80, 0x8 ;  /* 0x000000000008789c */ /* 0x000fe40003f2f070 */
[----:B------:R-:W-:-:S09]  /*0f50*/  UISETP.GT.AND UP2, UPT, UR4, 0x3, UPT ;  /* 0x000000030400788c */ /* 0x000fd2000bf44270 */
[----:B------:R-:W-:Y:S05]  /*0f60*/  BRA.U !UP2, `(.L_x_14) ;  /* 0x000000010a447547 */ /* 0x000fea000b800000 */
[----:B0-----:R-:W0:Y:S01]  /*0f70*/  LDC.64 R12, c[0x0][0x3a0] ;  /* 0x0000e800ff0c7b82 */ /* 0x001e220000000a00 */
[----:B------:R-:W-:-:S11]  /*0f80*/  UPLOP3.LUT UP1, UPT, UPT, UPT, UPT, 0x40, 0x4 ;  /* 0x000000000004789c */ /* 0x000fd60003f2e870 */
.L_x_15:
[C---:B-1----:R-:W-:Y:S01]  /*0f90*/  IADD3 R7, PT, PT, R15.reuse, UR10, RZ ;  /* 0x0000000a0f077c10 */ /* 0x042fe2000fffe0ff */
[--C-:B0-----:R-:W-:Y:S01]  /*0fa0*/  IMAD.WIDE R4, R15, 0x2, R12.reuse ;  /* 0x000000020f047825 */ /* 0x101fe200078e020c */
[----:B------:R-:W-:Y:S02]  /*0fb0*/  UIADD3 UR6, UPT, UPT, UR6, 0x4, URZ ;  /* 0x0000000406067890 */ /* 0x000fe4000fffe0ff */
[C---:B------:R-:W-:Y:S01]  /*0fc0*/  IADD3 R9, PT, PT, R7.reuse, UR10, RZ ;  /* 0x0000000a07097c10 */ /* 0x040fe2000fffe0ff */
[--C-:B------:R-:W-:Y:S01]  /*0fd0*/  IMAD.WIDE R6, R7, 0x2, R12.reuse ;  /* 0x0000000207067825 */ /* 0x100fe200078e020c */
[----:B------:R1:W-:Y:S01]  /*0fe0*/  STG.E.64 desc[UR12][R4.64], RZ ;  /* 0x000000ff04007986 */ /* 0x0003e2000c101b0c */
[----:B------:R-:W-:Y:S01]  /*0ff0*/  UISETP.GE.AND UP2, UPT, UR6, -0x3, UPT ;  /* 0xfffffffd0600788c */ /* 0x000fe2000bf46270 */
[C---:B------:R-:W-:Y:S01]  /*1000*/  IADD3 R17, PT, PT, R9.reuse, UR10, RZ ;  /* 0x0000000a09117c10 */ /* 0x040fe2000fffe0ff */
[--C-:B------:R-:W-:Y:S01]  /*1010*/  IMAD.WIDE R8, R9, 0x2, R12.reuse ;  /* 0x0000000209087825 */ /* 0x100fe200078e020c */
[----:B------:R1:W-:Y:S02]  /*1020*/  STG.E.64 desc[UR12][R6.64], RZ ;  /* 0x000000ff06007986 */ /* 0x0003e4000c101b0c */
[C---:B------:R-:W-:Y:S01]  /*1030*/  IADD3 R15, PT, PT, R17.reuse, UR10, RZ ;  /* 0x0000000a110f7c10 */ /* 0x040fe2000fffe0ff */
[----:B------:R-:W-:Y:S01]  /*1040*/  IMAD.WIDE R10, R17, 0x2, R12 ;  /* 0x00000002110a7825 */ /* 0x000fe200078e020c */
[----:B------:R1:W-:Y:S04]  /*1050*/  STG.E.64 desc[UR12][R8.64], RZ ;  /* 0x000000ff08007986 */ /* 0x0003e8000c101b0c */
[----:B------:R1:W-:Y:S01]  /*1060*/  STG.E.64 desc[UR12][R10.64], RZ ;  /* 0x000000ff0a007986 */ /* 0x0003e2000c101b0c */
[----:B------:R-:W-:Y:S05]  /*1070*/  BRA.U !UP2, `(.L_x_15) ;  /* 0xfffffffd0ac47547 */ /* 0x000fea000b83ffff */
.L_x_14:
[----:B------:R-:W-:-:S04]  /*1080*/  UIADD3 UR4, UPT, UPT, URZ, -UR6, URZ ;  /* 0x80000006ff047290 */ /* 0x000fc8000fffe0ff */
[----:B------:R-:W-:-:S09]  /*1090*/  UISETP.GT.AND UP2, UPT, UR4, 0x1, UPT ;  /* 0x000000010400788c */ /* 0x000fd2000bf44270 */
[----:B------:R-:W-:Y:S05]  /*10a0*/  BRA.U !UP2, `(.L_x_16) ;  /* 0x000000010a247547 */ /* 0x000fea000b800000 */
[----:B-1----:R-:W0:Y:S01]  /*10b0*/  LDC.64 R6, c[0x0][0x3a0] ;  /* 0x0000e800ff067b82 */ /* 0x002e220000000a00 */
[C---:B------:R-:W-:Y:S01]  /*10c0*/  IADD3 R9, PT, PT, R15.reuse, UR10, RZ ;  /* 0x0000000a0f097c10 */ /* 0x040fe2000fffe0ff */
[----:B------:R-:W-:Y:S02]  /*10d0*/  UIADD3 UR6, UPT, UPT, UR6, 0x2, URZ ;  /* 0x0000000206067890 */ /* 0x000fe4000fffe0ff */
[----:B------:R-:W-:Y:S01]  /*10e0*/  UPLOP3.LUT UP1, UPT, UPT, UPT, UPT, 0x40, 0x4 ;  /* 0x000000000004789c */ /* 0x000fe20003f2e870 */
[----:B0-----:R-:W-:Y:S01]  /*10f0*/  IMAD.WIDE R4, R15, 0x2, R6 ;  /* 0x000000020f047825 */ /* 0x001fe200078e0206 */
[----:B------:R-:W-:-:S03]  /*1100*/  IADD3 R15, PT, PT, R9, UR10, RZ ;  /* 0x0000000a090f7c10 */ /* 0x000fc6000fffe0ff */
[----:B------:R-:W-:Y:S01]  /*1110*/  IMAD.WIDE R6, R9, 0x2, R6 ;  /* 0x0000000209067825 */ /* 0x000fe200078e0206 */
[----:B------:R2:W-:Y:S04]  /*1120*/  STG.E.64 desc[UR12][R4.64], RZ ;  /* 0x000000ff04007986 */ /* 0x0005e8000c101b0c */
[----:B------:R2:W-:Y:S02]  /*1130*/  STG.E.64 desc[UR12][R6.64], RZ ;  /* 0x000000ff06007986 */ /* 0x0005e4000c101b0c */
.L_x_16:
[----:B------:R-:W-:-:S09]  /*1140*/  UISETP.NE.OR UP1, UPT, UR6, URZ, UP1 ;  /* 0x000000ff0600728c */ /* 0x000fd20008f25670 */
[----:B------:R-:W-:Y:S05]  /*1150*/  BRA.U !UP1, `(.L_x_12) ;  /* 0x00000001091c7547 */ /* 0x000fea000b800000 */
.L_x_13:
[----:B012---:R-:W0:Y:S02]  /*1160*/  LDC.64 R4, c[0x0][0x3a0] ;  /* 0x0000e800ff047b82 */ /* 0x007e240000000a00 */
.L_x_17:
[C---:B0-----:R-:W-:Y:S01]  /*1170*/  IMAD.WIDE R6, R15.reuse, 0x2, R4 ;  /* 0x000000020f067825 */ /* 0x041fe200078e0204 */
[----:B------:R-:W-:Y:S01]  /*1180*/  UIADD3 UR6, UPT, UPT, UR6, 0x1, URZ ;  /* 0x0000000106067890 */ /* 0x000fe2000fffe0ff */
[----:B------:R-:W-:-:S03]  /*1190*/  IADD3 R15, PT, PT, R15, UR10, RZ ;  /* 0x0000000a0f0f7c10 */ /* 0x000fc6000fffe0ff */
[----:B------:R3:W-:Y:S01]  /*11a0*/  STG.E.64 desc[UR12][R6.64], RZ ;  /* 0x000000ff06007986 */ /* 0x0007e2000c101b0c */
[----:B------:R-:W-:-:S09]  /*11b0*/  UISETP.NE.AND UP1, UPT, UR6, URZ, UPT ;  /* 0x000000ff0600728c */ /* 0x000fd2000bf25270 */
[----:B---3--:R-:W-:Y:S05]  /*11c0*/  BRA.U UP1, `(.L_x_17) ;  /* 0xfffffffd01e87547 */ /* 0x008fea000b83ffff */
.L_x_12:
[----:B------:R-:W2:Y:S01]  /*11d0*/  LDCU UR6, c[0x0][0x3b8] ;  /* 0x00007700ff0677ac */ /* 0x000ea20008000800 */
[----:B-1----:R-:W-:Y:S01]  /*11e0*/  IABS R10, UR14 ;  /* 0x0000000e000a7c13 */ /* 0x002fe20008000000 */
[----:B------:R-:W1:Y:S01]  /*11f0*/  LDCU.64 UR16, c[0x0][0x388] ;  /* 0x00007100ff1077ac */ /* 0x000e620008000a00 */
[----:B--2---:R-:W-:-:S04]  /*1200*/  MOV R4, UR6 ;  /* 0x0000000600047c02 */ /* 0x004fc80008000f00 */
[----:B------:R-:W-:-:S04]  /*1210*/  IABS R7, R4 ;  /* 0x0000000400077213 */ /* 0x000fc80000000000 */
[----:B------:R-:W2:Y:S08]  /*1220*/  I2F.RP R6, R7 ;  /* 0x0000000700067306 */ /* 0x000eb00000209400 */
[----:B--2---:R-:W2:Y:S02]  /*1230*/  MUFU.RCP R6, R6 ;  /* 0x0000000600067308 */ /* 0x004ea40000001000 */
[----:B--2---:R-:W-:-:S02]  /*1240*/  IADD3 R4, PT, PT, R6, 0xffffffe, RZ ;  /* 0x0ffffffe06047810 */ /* 0x004fc40007ffe0ff */
[----:B------:R-:W-:-:S04]  /*1250*/  SHF.R.S32.HI R6, RZ, 0x1f, R3 ;  /* 0x0000001fff067819 */ /* 0x000fc80000011403 */
[----:B0-----:R0:W2:Y:S01]  /*1260*/  F2I.FTZ.U32.TRUNC.NTZ R5, R4 ;  /* 0x0000000400057305 */ /* 0x0010a2000021f000 */
[----:B------:R-:W-:-:S04]  /*1270*/  LEA.HI R6, R6, R3, RZ, 0x3 ;  /* 0x0000000306067211 */ /* 0x000fc800078f18ff */
[----:B------:R-:W-:Y:S01]  /*1280*/  SHF.R.S32.HI R33, RZ, 0x3, R6 ;  /* 0x00000003ff217819 */ /* 0x000fe20000011406 */
[----:B0-----:R-:W-:Y:S01]  /*1290*/  HFMA2 R4, -RZ, RZ, 0, 0 ;  /* 0x00000000ff047431 */ /* 0x001fe200000001ff */
[----:B--2---:R-:W-:Y:S02]  /*12a0*/  R2UR UR5, R5 ;  /* 0x00000000050572ca */ /* 0x004fe400000e0000 */
[----:B------:R-:W-:Y:S02]  /*12b0*/  IADD3 R8, PT, PT, RZ, -R5, RZ ;  /* 0x80000005ff087210 */ /* 0x000fe40007ffe0ff */
[----:B------:R-:W-:-:S03]  /*12c0*/  R2UR UR4, R4 ;  /* 0x00000000040472ca */ /* 0x000fc600000e0000 */
[----:B------:R-:W-:Y:S01]  /*12d0*/  IMAD R9, R8, R7, RZ ;  /* 0x0000000708097224 */ /* 0x000fe200078e02ff */
[----:B------:R-:W-:-:S04]  /*12e0*/  MOV R8, R10 ;  /* 0x0000000a00087202 */ /* 0x000fc80000000f00 */
[----:B------:R-:W-:-:S05]  /*12f0*/  R2UR UR11, R8 ;  /* 0x00000000080b72ca */ /* 0x000fca00000e0000 */
[----:B------:R-:W-:-:S05]  /*1300*/  IMAD.HI.U32 R9, R5, R9, UR4 ;  /* 0x0000000405097e27 */ /* 0x000fca000f8e0009 */
[----:B------:R-:W-:-:S13]  /*1310*/  R2UR UR4, R9 ;  /* 0x00000000090472ca */ /* 0x000fda00000e0000 */
[----:B------:R-:W-:Y:S02]  /*1320*/  UIMAD.WIDE.U32 UR4, UR4, UR11, URZ ;  /* 0x0000000b040472a5 */ /* 0x000fe4000f8e00ff */
[----:B------:R-:W-:-:S04]  /*1330*/  ULOP3.LUT UR4, UR14, UR6, URZ, 0x3c, !UPT ;  /* 0x000000060e047292 */ /* 0x000fc8000f8e3cff */
[----:B------:R-:W-:-:S05]  /*1340*/  IADD3 R4, PT, PT, RZ, -UR5, RZ ;  /* 0x80000005ff047c10 */ /* 0x000fca000fffe0ff */
[C---:B------:R-:W-:Y:S01]  /*1350*/  IMAD R4, R7.reuse, R4, UR11 ;  /* 0x0000000b07047e24 */ /* 0x040fe2000f8e0204 */
[----:B------:R-:W-:Y:S04]  /*1360*/  BAR.SYNC.DEFER_BLOCKING 0x0 ;  /* 0x0000000000007b1d */ /* 0x000fe80000010000 */
[----:B------:R-:W-:-:S13]  /*1370*/  ISETP.GT.U32.AND P0, PT, R7, R4, PT ;  /* 0x000000040700720c */ /* 0x000fda0003f04070 */
[----:B------:R-:W-:Y:S01]  /*1380*/  VOTEU.ANY UP1, P0 ;  /* 0x0000000000ff7886 */ /* 0x000fe20000020100 */
[----:B------:R-:W-:-:S04]  /*1390*/  PLOP3.LUT P0, PT, PT, PT, UP1, 0x80, 0x8 ;  /* 0x000000000008781c */ /* 0x000fc80003f0f018 */
[----:B------:R-:W-:Y:S02]  /*13a0*/  @!UP1 UIADD3 UR5, UPT, UPT, UR5, 0x1, URZ ;  /* 0x0000000105059890 */ /* 0x000fe4000fffe0ff */
[----:B------:R-:W-:-:S07]  /*13b0*/  UISETP.GE.AND UP1, UPT, UR4, URZ, UPT ;  /* 0x000000ff0400728c */ /* 0x000fce000bf26270 */
[----:B------:R-:W-:-:S04]  /*13c0*/  @!P0 IADD3 R4, PT, PT, R4, -R7, RZ ;  /* 0x8000000704048210 */ /* 0x000fc80007ffe0ff */
[----:B------:R-:W-:Y:S02]  /*13d0*/  ISETP.GE.U32.AND P0, PT, R4, R7, PT ;  /* 0x000000070400720c */ /* 0x000fe40003f06070 */
[----:B------:R-:W0:Y:S11]  /*13e0*/  LDC.64 R4, c[0x0][0x390] ;  /* 0x0000e400ff047b82 */ /* 0x000e360000000a00 */
[----:B------:R-:W-:-:S05]  /*13f0*/  VOTEU.ANY UP2, P0 ;  /* 0x0000000000ff7886 */ /* 0x000fca0000040100 */
[----:B------:R-:W-:Y:S02]  /*1400*/  @UP2 UIADD3 UR5, UPT, UPT, UR5, 0x1, URZ ;  /* 0x0000000105052890 */ /* 0x000fe4000fffe0ff */
[----:B------:R-:W-:Y:S02]  /*1410*/  UISETP.NE.AND UP2, UPT, UR6, URZ, UPT ;  /* 0x000000ff0600728c */ /* 0x000fe4000bf45270 */
[----:B------:R-:W-:-:S09]  /*1420*/  @!UP1 UIADD3 UR5, UPT, UPT, URZ, -UR5, URZ ;  /* 0x80000005ff059290 */ /* 0x000fd2000fffe0ff */
[----:B------:R-:W-:-:S04]  /*1430*/  @!UP2 ULOP3.LUT UR5, URZ, UR6, URZ, 0x33, !UPT ;  /* 0x00000006ff05a292 */ /* 0x000fc8000f8e33ff */
[----:B------:R-:W-:-:S04]  /*1440*/  UIMAD UR11, UR10, UR5, URZ ;  /* 0x000000050a0b72a4 */ /* 0x000fc8000f8e02ff */
[----:B------:R-:W-:-:S04]  /*1450*/  USHF.R.S32.HI UR4, URZ, 0x1f, UR11 ;  /* 0x0000001fff047899 */ /* 0x000fc8000801140b */
[----:B------:R-:W-:-:S06]  /*1460*/  ULEA.HI UR4, UR4, UR11, URZ, 0x3 ;  /* 0x0000000b04047291 */ /* 0x000fcc000f8f18ff */
[----:B------:R-:W-:-:S04]  /*1470*/  MOV R6, UR4 ;  /* 0x0000000400067c02 */ /* 0x000fc80008000f00 */
[----:B------:R-:W-:-:S05]  /*1480*/  LEA.HI.SX32 R7, R6, R33, 0x1d ;  /* 0x0000002106077211 */ /* 0x000fca00078feaff */
[----:B0-----:R-:W-:Y:S02]  /*1490*/  IMAD.WIDE R4, R7, 0x4, R4 ;  /* 0x0000000407047825 */ /* 0x001fe400078e0204 */
[----:B------:R-:W0:Y:S04]  /*14a0*/  LDC.64 R6, c[0x0][0x398] ;  /* 0x0000e600ff067b82 */ /* 0x000e280000000a00 */
[----:B------:R2:W3:Y:S01]  /*14b0*/  LDG.E.CONSTANT R5, desc[UR12][R4.64] ;  /* 0x0000000c04057981 */ /* 0x0004e2000c1e9900 */
[----:B------:R-:W-:-:S05]  /*14c0*/  IADD3 R9, PT, PT, R3, UR11, RZ ;  /* 0x0000000b03097c10 */ /* 0x000fca000fffe0ff */
[----:B0-----:R-:W-:-:S05]  /*14d0*/  IMAD.WIDE R6, R9, 0x2, R6 ;  /* 0x0000000209067825 */ /* 0x001fca00078e0206 */
[----:B------:R-:W4:Y:S04]  /*14e0*/  LDG.E.CONSTANT R21, desc[UR12][R6.64] ;  /* 0x0000000c06157981 */ /* 0x000f28000c1e9900 */
[----:B------:R0:W4:Y:S01]  /*14f0*/  LDG.E.CONSTANT R22, desc[UR12][R6.64+0x4] ;  /* 0x0000040c06167981 */ /* 0x000122000c1e9900 */
[----:B------:R-:W-:Y:S01]  /*1500*/  UIMAD UR4, UR7, UR10, URZ ;  /* 0x0000000a070472a4 */ /* 0x000fe2000f8e02ff */
[----:B------:R-:W-:Y:S01]  /*1510*/  SHF.L.U32 R2, R2, 0x4, RZ ;  /* 0x0000000402027819 */ /* 0x000fe200000006ff */
[----:B------:R-:W0:Y:S01]  /*1520*/  I2F.F16 R10, -0x40 ;  /* 0xffffffc0000a7906 */ /* 0x000e220000200c00 */
[----:B--2---:R-:W-:Y:S01]  /*1530*/  SHF.R.S32.HI R4, RZ, 0x1f, R3 ;  /* 0x0000001fff047819 */ /* 0x004fe20000011403 */
[----:B------:R-:W-:Y:S01]  /*1540*/  USHF.L.U32 UR4, UR4, 0x4, URZ ;  /* 0x0000000404047899 */ /* 0x000fe200080006ff */
[----:B------:R-:W-:Y:S01]  /*1550*/  LOP3.LUT R2, R2, 0x10, RZ, 0xc0, !PT ;  /* 0x0000001002027812 */ /* 0x000fe200078ec0ff */
[----:B------:R-:W-:Y:S01]  /*1560*/  HFMA2 R20, -RZ, RZ, 0, 0 ;  /* 0x00000000ff147431 */ /* 0x000fe200000001ff */
[----:B------:R-:W-:-:S02]  /*1570*/  CS2R R14, SRZ ;  /* 0x00000000000e7805 */ /* 0x000fc4000001ff00 */
[----:B------:R-:W-:Y:S02]  /*1580*/  CS2R R12, SRZ ;  /* 0x00000000000c7805 */ /* 0x000fe4000001ff00 */
[----:B------:R-:W-:Y:S02]  /*1590*/  IADD3 R3, P0, PT, R3, UR4, RZ ;  /* 0x0000000403037c10 */ /* 0x000fe4000ff1e0ff */
[----:B------:R-:W-:Y:S02]  /*15a0*/  MOV R9, UR4 ;  /* 0x0000000400097c02 */ /* 0x000fe40008000f00 */
[----:B-1----:R-:W-:Y:S02]  /*15b0*/  LEA R54, P1, R3, UR16, 0x2 ;  /* 0x0000001003367c11 */ /* 0x002fe4000f8210ff */
[----:B------:R-:W-:Y:S02]  /*15c0*/  LEA.HI.X.SX32 R4, R9, R4, 0x1, P0 ;  /* 0x0000000409047211 */ /* 0x000fe400000f0eff */
[----:B------:R-:W-:-:S02]  /*15d0*/  ISETP.LE.AND P0, PT, R0, UR14, PT ;  /* 0x0000000e00007c0c */ /* 0x000fc4000bf03270 */
[----:B0-----:R-:W-:Y:S02]  /*15e0*/  R2UR UR11, R10 ;  /* 0x000000000a0b72ca */ /* 0x001fe400000e0000 */
[----:B------:R-:W-:Y:S02]  /*15f0*/  CS2R R10, SRZ ;  /* 0x00000000000a7805 */ /* 0x000fe4000001ff00 */
[----:B------:R-:W-:Y:S02]  /*1600*/  LEA.HI.X R55, R3, UR17, R4, 0x2, P1 ;  /* 0x0000001103377c11 */ /* 0x000fe400088f1404 */
[----:B---3--:R-:W-:Y:S02]  /*1610*/  SHF.R.U32.HI R8, RZ, R2, R5 ;  /* 0x00000002ff087219 */ /* 0x008fe40000011605 */
[----:B------:R-:W-:Y:S02]  /*1620*/  CS2R R2, SRZ ;  /* 0x0000000000027805 */ /* 0x000fe4000001ff00 */
[----:B------:R-:W-:-:S02]  /*1630*/  CS2R R4, SRZ ;  /* 0x0000000000047805 */ /* 0x000fc4000001ff00 */
[--C-:B------:R-:W-:Y:S02]  /*1640*/  SHF.R.U32.HI R0, RZ, 0x4, R8.reuse ;  /* 0x00000004ff007819 */ /* 0x100fe40000011608 */
[----:B------:R-:W-:Y:S02]  /*1650*/  LOP3.LUT R16, R8, 0xf, RZ, 0xc0, !PT ;  /* 0x0000000f08107812 */ /* 0x000fe400078ec0ff */
[----:B------:R-:W-:Y:S02]  /*1660*/  LOP3.LUT R17, R0, 0xf, RZ, 0xc0, !PT ;  /* 0x0000000f00117812 */ /* 0x000fe400078ec0ff */
[--C-:B------:R-:W-:Y:S02]  /*1670*/  SHF.R.U32.HI R0, RZ, 0x8, R8.reuse ;  /* 0x00000008ff007819 */ /* 0x100fe40000011608 */
[----:B------:R-:W-:Y:S02]  /*1680*/  SHF.R.U32.HI R8, RZ, 0xc, R8 ;  /* 0x0000000cff087819 */ /* 0x000fe40000011608 */
[----:B-----5:R-:W-:-:S02]  /*1690*/  LOP3.LUT R18, R0, 0xf, RZ, 0xc0, !PT ;  /* 0x0000000f00127812 */ /* 0x020fc400078ec0ff */
[----:B------:R-:W-:Y:S02]  /*16a0*/  LOP3.LUT R19, R8, 0xf, RZ, 0xc0, !PT ;  /* 0x0000000f08137812 */ /* 0x000fe400078ec0ff */
[----:B------:R-:W-:Y:S02]  /*16b0*/  IADD3 R6, PT, PT, R16, 0x1, RZ ;  /* 0x0000000110067810 */ /* 0x000fe40007ffe0ff */
[----:B------:R-:W-:Y:S02]  /*16c0*/  IADD3 R9, PT, PT, R17, 0x1, RZ ;  /* 0x0000000111097810 */ /* 0x000fe40007ffe0ff */
[----:B------:R-:W-:Y:S01]  /*16d0*/  IADD3 R25, PT, PT, R18, 0x1, RZ ;  /* 0x0000000112197810 */ /* 0x000fe20007ffe0ff */
[----:B------:R0:W1:Y:S01]  /*16e0*/  I2F.F16 R23, R6 ;  /* 0x0000000600177306 */ /* 0x0000620000200c00 */
[----:B------:R-:W-:Y:S02]  /*16f0*/  IADD3 R26, PT, PT, R19, 0x1, RZ ;  /* 0x00000001131a7810 */ /* 0x000fe40007ffe0ff */
[----:B----4-:R-:W-:-:S02]  /*1700*/  PRMT R31, R21, 0x5410, R21 ;  /* 0x00005410151f7816 */ /* 0x010fc40000000015 */
[----:B------:R-:W-:Y:S02]  /*1710*/  IADD3 R16, PT, PT, R16, 0xe401, RZ ;  /* 0x0000e40110107810 */ /* 0x000fe40007ffe0ff */
[----:B------:R-:W-:Y:S01]  /*1720*/  PRMT R32, R21, 0x7632, R21 ;  /* 0x0000763215207816 */ /* 0x000fe20000000015 */
[----:B------:R2:W3:Y:S01]  /*1730*/  I2F.F16 R24, R9 ;  /* 0x0000000900187306 */ /* 0x0004e20000200c00 */
[----:B------:R-:W-:Y:S02]  /*1740*/  IADD3 R17, PT, PT, R17, 0xe401, RZ ;  /* 0x0000e40111117810 */ /* 0x000fe40007ffe0ff */
[----:B0-----:R-:W-:Y:S02]  /*1750*/  CS2R R6, SRZ ;  /* 0x0000000000067805 */ /* 0x001fe4000001ff00 */
[----:B------:R-:W-:Y:S02]  /*1760*/  IADD3 R18, PT, PT, R18, 0xe401, RZ ;  /* 0x0000e40112127810 */ /* 0x000fe40007ffe0ff */
[----:B------:R-:W-:Y:S01]  /*1770*/  IADD3 R19, PT, PT, R19, 0xe401, RZ ;  /* 0x0000e40113137810 */ /* 0x000fe20007ffe0ff */
[----:B-1----:R-:W-:Y:S01]  /*1780*/  HADD2 R27, -R23.H0_H0, UR11.H0_H0 ;  /* 0x2000000b171b7e30 */ /* 0x002fe20008000900 */
[----:B------:R3:W0:Y:S01]  /*1790*/  I2F.F16 R34, R25 ;  /* 0x0000001900227306 */ /* 0x0006220000200c00 */
[----:B------:R-:W-:-:S02]  /*17a0*/  PRMT R29, R22, 0x5410, R22 ;  /* 0x00005410161d7816 */ /* 0x000fc40000000016 */
[----:B--2---:R-:W-:Y:S02]  /*17b0*/  CS2R R8, SRZ ;  /* 0x0000000000087805 */ /* 0x004fe4000001ff00 */
[----:B------:R-:W-:Y:S02]  /*17c0*/  PRMT R30, R22, 0x7632, R22 ;  /* 0x00007632161e7816 */ /* 0x000fe40000000016 */
[----:B------:R-:W-:Y:S02]  /*17d0*/  MOV R0, RZ ;  /* 0x000000ff00007202 */ /* 0x000fe40000000f00 */
[----:B------:R-:W-:Y:S01]  /*17e0*/  PRMT R28, R16, 0x5410, R16 ;  /* 0x00005410101c7816 */ /* 0x000fe20000000010 */
[----:B------:R1:W2:Y:S01]  /*17f0*/  I2F.F16 R35, R26 ;  /* 0x0000001a00237306 */ /* 0x0002a20000200c00 */
[----:B---3--:R-:W-:Y:S01]  /*1800*/  HADD2 R25, -R24.H0_H0, UR11.H0_H0 ;  /* 0x2000000b18197e30 */ /* 0x008fe20008000900 */
[----:B------:R-:W-:Y:S02]  /*1810*/  PRMT R24, R18, 0x5410, R18 ;  /* 0x0000541012187816 */ /* 0x000fe40000000012 */
[----:B------:R-:W-:Y:S01]  /*1820*/  PRMT R22, R19, 0x5410, R19 ;  /* 0x0000541013167816 */ /* 0x000fe20000000013 */
[----:B0-----:R-:W-:Y:S01]  /*1830*/  HADD2 R23, -R34.H0_H0, UR11.H0_H0 ;  /* 0x2000000b22177e30 */ /* 0x001fe20008000900 */
[----:B-1----:R-:W-:Y:S01]  /*1840*/  PRMT R26, R17, 0x5410, R17 ;  /* 0x00005410111a7816 */ /* 0x002fe20000000011 */
[----:B--2---:R-:W-:Y:S01]  /*1850*/  HADD2 R21, -R35.H0_H0, UR11.H0_H0 ;  /* 0x2000000b23157e30 */ /* 0x004fe20008000900 */
[----:B------:R-:W-:Y:S06]  /*1860*/  @P0 BRA `(.L_x_18) ;  /* 0x0000002800840947 */ /* 0x000fec0003800000 */
[----:B------:R-:W0:Y:S01]  /*1870*/  S2UR UR7, SR_CgaCtaId ;  /* 0x00000000000779c3 */ /* 0x000e220000008800 */
[----:B------:R-:W-:Y:S01]  /*1880*/  UMOV UR4, 0x400 ;  /* 0x0000040000047882 */ /* 0x000fe20000000000 */
[----:B------:R-:W-:Y:S01]  /*1890*/  MOV R20, RZ ;  /* 0x000000ff00147202 */ /* 0x000fe20000000f00 */
[----:B------:R-:W1:Y:S01]  /*18a0*/  LDCU UR10, c[0x0][0x3ac] ;  /* 0x00007580ff0a77ac */ /* 0x000e620008000800 */
[----:B------:R-:W2:Y:S01]  /*18b0*/  LDCU UR9, c[0x0][0x3a8] ;  /* 0x00007500ff0977ac */ /* 0x000ea20008000800 */
[----:B------:R-:W-:Y:S02]  /*18c0*/  UISETP.EQ.OR UP0, UPT, UR15, 0x3, UP0 ;  /* 0x000000030f00788c */ /* 0x000fe40008702670 */
[----:B0-----:R-:W-:Y:S02]  /*18d0*/  ULEA UR7, UR7, UR4, 0x18 ;  /* 0x0000000407077291 */ /* 0x001fe4000f8ec0ff */
[----:B------:R-:W-:Y:S02]  /*18e0*/  UIADD3 UR4, UPT, UPT, UR14, UR6, URZ ;  /* 0x000000060e047290 */ /* 0x000fe4000fffe0ff */
[----:B------:R-:W-:-:S05]  /*18f0*/  UIADD3 UR6, UPT, UPT, UR7, 0x200, URZ ;  /* 0x0000020007067890 */ /* 0x000fca000fffe0ff */
[----:B-12---:R-:W-:-:S07]  /*1900*/  UMOV UR7, UR4 ;  /* 0x0000000400077c82 */ /* 0x006fce0008000000 */
.L_x_36:
[----:B------:R-:W2:Y:S01]  /*1910*/  LDG.E.128.CONSTANT R16, desc[UR12][R54.64] ;  /* 0x0000000c36107981 */ /* 0x000ea2000c1e9d00 */
[----:B------:R-:W0:Y:S01]  /*1920*/  S2UR UR8, SR_CTAID.Y ;  /* 0x00000000000879c3 */ /* 0x000e220000002600 */
[----:B------:R-:W-:Y:S01]  /*1930*/  UISETP.NE.AND UP2, UPT, UR14, UR7, UPT ;  /* 0x000000070e00728c */ /* 0x000fe2000bf45270 */
[----:B------:R-:W-:Y:S01]  /*1940*/  ISETP.NE.AND P0, PT, R53, RZ, PT ;  /* 0x000000ff3500720c */ /* 0x000fe20003f05270 */
[----:B0-----:R-:W-:-:S04]  /*1950*/  UIMAD UR15, UR8, -0x4, UR9 ;  /* 0xfffffffc080f78a4 */ /* 0x001fc8000f8e0209 */
[----:B------:R-:W-:Y:S01]  /*1960*/  UISETP.NE.AND UP1, UPT, UR15, 0x1, UPT ;  /* 0x000000010f00788c */ /* 0x000fe2000bf25270 */
[C---:B--2---:R-:W-:Y:S02]  /*1970*/  LOP3.LUT R45, R16.reuse, 0xf000f, RZ, 0xc0, !PT ;  /* 0x000f000f102d7812 */ /* 0x044fe400078ec0ff */
[----:B------:R-:W-:Y:S02]  /*1980*/  LOP3.LUT R37, R16, 0xf000f0, RZ, 0xc0, !PT ;  /* 0x00f000f010257812 */ /* 0x000fe400078ec0ff */
[----:B------:R-:W-:Y:S02]  /*1990*/  SHF.R.U32.HI R36, RZ, 0x8, R16 ;  /* 0x00000008ff247819 */ /* 0x000fe40000011610 */
[C---:B------:R-:W-:Y:S02]  /*19a0*/  LOP3.LUT R34, R17.reuse, 0xf000f, RZ, 0xc0, !PT ;  /* 0x000f000f11227812 */ /* 0x040fe400078ec0ff */
[----:B------:R-:W-:Y:S02]  /*19b0*/  LOP3.LUT R35, R17, 0xf000f0, RZ, 0xc0, !PT ;  /* 0x00f000f011237812 */ /* 0x000fe400078ec0ff */
[----:B------:R-:W-:-:S02]  /*19c0*/  SHF.R.U32.HI R38, RZ, 0x8, R17 ;  /* 0x00000008ff267819 */ /* 0x000fc40000011611 */
[C---:B------:R-:W-:Y:S02]  /*19d0*/  LOP3.LUT R40, R18.reuse, 0xf000f, RZ, 0xc0, !PT ;  /* 0x000f000f12287812 */ /* 0x040fe400078ec0ff */
[----:B------:R-:W-:Y:S02]  /*19e0*/  LOP3.LUT R39, R18, 0xf000f0, RZ, 0xc0, !PT ;  /* 0x00f000f012277812 */ /* 0x000fe400078ec0ff */
[----:B------:R-:W-:Y:S02]  /*19f0*/  SHF.R.U32.HI R43, RZ, 0x8, R18 ;  /* 0x00000008ff2b7819 */ /* 0x000fe40000011612 */
[C---:B------:R-:W-:Y:S02]  /*1a00*/  LOP3.LUT R41, R19.reuse, 0xf000f, RZ, 0xc0, !PT ;  /* 0x000f000f13297812 */ /* 0x040fe400078ec0ff */
[----:B------:R-:W-:Y:S02]  /*1a10*/  LOP3.LUT R42, R19, 0xf000f0, RZ, 0xc0, !PT ;  /* 0x00f000f0132a7812 */ /* 0x000fe400078ec0ff */
[----:B------:R-:W-:Y:S01]  /*1a20*/  SHF.R.U32.HI R44, RZ, 0x8, R19 ;  /* 0x00000008ff2c7819 */ /* 0x000fe20000011613 */
[----:B------:R-:W-:Y:S06]  /*1a30*/  BRA.U UP2, `(.L_x_19) ;  /* 0x0000000102d07547 */ /* 0x000fec000b800000 */
[----:B------:R-:W0:Y:S01]  /*1a40*/  LDC R21, c[0x0][0x3ac] ;  /* 0x0000eb00ff157b82 */ /* 0x000e220000000800 */
[----:B------:R-:W1:Y:S01]  /*1a50*/  S2R R23, SR_TID.X ;  /* 0x0000000000177919 */ /* 0x000e620000002100 */
[----:B------:R-:W1:Y:S06]  /*1a60*/  S2R R22, SR_CTAID.X ;  /* 0x0000000000167919 */ /* 0x000e6c0000002500 */
[----:B------:R-:W2:Y:S01]  /*1a70*/  LDC.64 R16, c[0x0][0x390] ;  /* 0x0000e400ff107b82 */ /* 0x000ea20000000a00 */
[----:B0-----:R-:W-:-:S05]  /*1a80*/  IMAD R21, R21, UR5, R21 ;  /* 0x0000000515157c24 */ /* 0x001fca000f8e0215 */
[----:B------:R-:W-:-:S04]  /*1a90*/  SHF.R.S32.HI R18, RZ, 0x1f, R21 ;  /* 0x0000001fff127819 */ /* 0x000fc80000011415 */
[----:B------:R-:W-:-:S04]  /*1aa0*/  LEA.HI R18, R18, R21, RZ, 0x3 ;  /* 0x0000001512127211 */ /* 0x000fc800078f18ff */
[----:B------:R-:W-:-:S05]  /*1ab0*/  LEA.HI.SX32 R19, R18, R33, 0x1d ;  /* 0x0000002112137211 */ /* 0x000fca00078feaff */
[----:B--2---:R-:W-:Y:S02]  /*1ac0*/  IMAD.WIDE R16, R19, 0x4, R16 ;  /* 0x0000000413107825 */ /* 0x004fe400078e0210 */
[----:B------:R-:W0:Y:S04]  /*1ad0*/  LDC.64 R18, c[0x0][0x398] ;  /* 0x0000e600ff127b82 */ /* 0x000e280000000a00 */
[----:B------:R-:W2:Y:S01]  /*1ae0*/  LDG.E.CONSTANT R16, desc[UR12][R16.64] ;  /* 0x0000000c10107981 */ /* 0x000ea2000c1e9900 */
[----:B-1----:R-:W-:-:S04]  /*1af0*/  LEA R22, R22, R23, 0x7 ;  /* 0x0000001716167211 */ /* 0x002fc800078e38ff */
[----:B------:R-:W-:-:S05]  /*1b00*/  LEA R21, R22, R21, 0x2 ;  /* 0x0000001516157211 */ /* 0x000fca00078e10ff */
[----:B0-----:R-:W-:-:S05]  /*1b10*/  IMAD.WIDE R18, R21, 0x2, R18 ;  /* 0x0000000215127825 */ /* 0x001fca00078e0212 */
[----:B------:R-:W3:Y:S04]  /*1b20*/  LDG.E.CONSTANT R32, desc[UR12][R18.64] ;  /* 0x0000000c12207981 */ /* 0x000ee8000c1e9900 */
[----:B------:R0:W4:Y:S01]  /*1b30*/  LDG.E.CONSTANT R30, desc[UR12][R18.64+0x4] ;  /* 0x0000040c121e7981 */ /* 0x000122000c1e9900 */
[----:B------:R-:W-:Y:S01]  /*1b40*/  SHF.L.U32 R23, R23, 0x4, RZ ;  /* 0x0000000417177819 */ /* 0x000fe200000006ff */
[----:B------:R-:W-:Y:S01]  /*1b50*/  UIADD3 UR5, UPT, UPT, UR5, 0x1, URZ ;  /* 0x0000000105057890 */ /* 0x000fe2000fffe0ff */
[----:B------:R-:W-:Y:S02]  /*1b60*/  UMOV UR7, UR4 ;  /* 0x0000000400077c82 */ /* 0x000fe40008000000 */
[----:B------:R-:W-:-:S04]  /*1b70*/  LOP3.LUT R21, R23, 0x10, RZ, 0xc0, !PT ;  /* 0x0000001017157812 */ /* 0x000fc800078ec0ff */
[----:B--2---:R-:W-:-:S04]  /*1b80*/  SHF.R.U32.HI R21, RZ, R21, R16 ;  /* 0x00000015ff157219 */ /* 0x004fc80000011610 */
[----:B------:R-:W-:Y:S02]  /*1b90*/  LOP3.LUT R22, R21, 0xf, RZ, 0xc0, !PT ;  /* 0x0000000f15167812 */ /* 0x000fe400078ec0ff */
[--C-:B------:R-:W-:Y:S02]  /*1ba0*/  SHF.R.U32.HI R16, RZ, 0x4, R21.reuse ;  /* 0x00000004ff107819 */ /* 0x100fe40000011615 */
[--C-:B------:R-:W-:Y:S02]  /*1bb0*/  SHF.R.U32.HI R17, RZ, 0x8, R21.reuse ;  /* 0x00000008ff117819 */ /* 0x100fe40000011615 */
[----:B------:R-:W-:Y:S02]  /*1bc0*/  SHF.R.U32.HI R21, RZ, 0xc, R21 ;  /* 0x0000000cff157819 */ /* 0x000fe40000011615 */
[----:B------:R-:W-:Y:S02]  /*1bd0*/  LOP3.LUT R16, R16, 0xf, RZ, 0xc0, !PT ;  /* 0x0000000f10107812 */ /* 0x000fe400078ec0ff */
[----:B------:R-:W-:-:S02]  /*1be0*/  LOP3.LUT R17, R17, 0xf, RZ, 0xc0, !PT ;  /* 0x0000000f11117812 */ /* 0x000fc400078ec0ff */
[----:B------:R-:W-:Y:S02]  /*1bf0*/  LOP3.LUT R21, R21, 0xf, RZ, 0xc0, !PT ;  /* 0x0000000f15157812 */ /* 0x000fe400078ec0ff */
[----:B------:R-:W-:Y:S02]  /*1c00*/  IADD3 R23, PT, PT, R22, 0x1, RZ ;  /* 0x0000000116177810 */ /* 0x000fe40007ffe0ff */
[----:B------:R-:W-:Y:S02]  /*1c10*/  IADD3 R24, PT, PT, R16, 0x1, RZ ;  /* 0x0000000110187810 */ /* 0x000fe40007ffe0ff */
[----:B0-----:R-:W-:Y:S02]  /*1c20*/  IADD3 R18, PT, PT, R17, 0x1, RZ ;  /* 0x0000000111127810 */ /* 0x001fe40007ffe0ff */
[----:B------:R-:W-:Y:S01]  /*1c30*/  IADD3 R19, PT, PT, R21, 0x1, RZ ;  /* 0x0000000115137810 */ /* 0x000fe20007ffe0ff */
[----:B------:R-:W0:Y:S01]  /*1c40*/  I2F.F16 R23, R23 ;  /* 0x0000001700177306 */ /* 0x000e220000200c00 */
[----:B------:R-:W-:-:S02]  /*1c50*/  IADD3 R22, PT, PT, R22, 0xe401, RZ ;  /* 0x0000e40116167810 */ /* 0x000fc40007ffe0ff */
[----:B------:R-:W-:Y:S02]  /*1c60*/  IADD3 R16, PT, PT, R16, 0xe401, RZ ;  /* 0x0000e40110107810 */ /* 0x000fe40007ffe0ff */
[----:B------:R-:W-:Y:S02]  /*1c70*/  IADD3 R17, PT, PT, R17, 0xe401, RZ ;  /* 0x0000e40111117810 */ /* 0x000fe40007ffe0ff */
[----:B------:R-:W-:Y:S01]  /*1c80*/  IADD3 R46, PT, PT, R21, 0xe401, RZ ;  /* 0x0000e401152e7810 */ /* 0x000fe20007ffe0ff */
[----:B------:R-:W1:Y:S01]  /*1c90*/  I2F.F16 R24, R24 ;  /* 0x0000001800187306 */ /* 0x000e620000200c00 */
[----:B---3--:R-:W-:Y:S02]  /*1ca0*/  PRMT R31, R32, 0x5410, R32 ;  /* 0x00005410201f7816 */ /* 0x008fe40000000020 */
[----:B----4-:R-:W-:Y:S02]  /*1cb0*/  PRMT R29, R30, 0x5410, R30 ;  /* 0x000054101e1d7816 */ /* 0x010fe4000000001e */
[----:B------:R-:W-:Y:S01]  /*1cc0*/  PRMT R28, R22, 0x5410, R22 ;  /* 0x00005410161c7816 */ /* 0x000fe20000000016 */
[----:B0-----:R-:W-:-:S02]  /*1cd0*/  HADD2 R27, -R23.H0_H0, UR11.H0_H0 ;  /* 0x2000000b171b7e30 */ /* 0x001fc40008000900 */
[----:B------:R-:W0:Y:S01]  /*1ce0*/  I2F.F16 R18, R18 ;  /* 0x0000001200127306 */ /* 0x000e220000200c00 */
[----:B------:R-:W-:Y:S02]  /*1cf0*/  PRMT R32, R32, 0x7632, R32 ;  /* 0x0000763220207816 */ /* 0x000fe40000000020 */
[----:B------:R-:W-:Y:S02]  /*1d00*/  PRMT R30, R30, 0x7632, R30 ;  /* 0x000076321e1e7816 */ /* 0x000fe4000000001e */
[----:B------:R-:W-:Y:S01]  /*1d10*/  PRMT R26, R16, 0x5410, R16 ;  /* 0x00005410101a7816 */ /* 0x000fe20000000010 */
[----:B-1----:R-:W-:Y:S02]  /*1d20*/  HADD2 R25, -R24.H0_H0, UR11.H0_H0 ;  /* 0x2000000b18197e30 */ /* 0x002fe40008000900 */
[----:B------:R-:W1:Y:S01]  /*1d30*/  I2F.F16 R19, R19 ;  /* 0x0000001300137306 */ /* 0x000e620000200c00 */
[----:B------:R-:W-:Y:S02]  /*1d40*/  PRMT R24, R17, 0x5410, R17 ;  /* 0x0000541011187816 */ /* 0x000fe40000000011 */
[----:B------:R-:W-:Y:S01]  /*1d50*/  PRMT R22, R46, 0x5410, R46 ;  /* 0x000054102e167816 */ /* 0x000fe2000000002e */
[----:B0-----:R-:W-:-:S02]  /*1d60*/  HADD2 R23, -R18.H0_H0, UR11.H0_H0 ;  /* 0x2000000b12177e30 */ /* 0x001fc40008000900 */
[----:B-1----:R-:W-:-:S07]  /*1d70*/  HADD2 R21, -R19.H0_H0, UR11.H0_H0 ;  /* 0x2000000b13157e30 */ /* 0x002fce0008000900 */
.L_x_19:
[----:B------:R-:W-:Y:S02]  /*1d80*/  LOP3.LUT R16, R36, 0xf000f, RZ, 0xc0, !PT ;  /* 0x000f000f24107812 */ /* 0x000fe400078ec0ff */
[----:B------:R-:W-:Y:S02]  /*1d90*/  LOP3.LUT R47, R40, 0x64006400, RZ, 0xfc, !PT ;  /* 0x64006400282f7812 */ /* 0x000fe400078efcff */
[----:B------:R-:W-:Y:S02]  /*1da0*/  LOP3.LUT R36, R36, 0xf000f0, RZ, 0xc0, !PT ;  /* 0x00f000f024247812 */ /* 0x000fe400078ec0ff */
[----:B------:R-:W-:Y:S02]  /*1db0*/  LOP3.LUT R40, R39, 0x64006400, RZ, 0xfc, !PT ;  /* 0x6400640027287812 */ /* 0x000fe400078efcff */
[C---:B------:R-:W-:Y:S02]  /*1dc0*/  LOP3.LUT R19, R43.reuse, 0xf000f, RZ, 0xc0, !PT ;  /* 0x000f000f2b137812 */ /* 0x040fe400078ec0ff */
[----:B------:R-:W-:-:S02]  /*1dd0*/  LOP3.LUT R18, R43, 0xf000f0, RZ, 0xc0, !PT ;  /* 0x00f000f02b127812 */ /* 0x000fc400078ec0ff */
[----:B------:R-:W-:Y:S01]  /*1de0*/  LOP3.LUT R46, R37, 0x64006400, RZ, 0xfc, !PT ;  /* 0x64006400252e7812 */ /* 0x000fe200078efcff */
[----:B------:R-:W-:Y:S01]  /*1df0*/  HFMA2 R39, R40, 0.0625, 0.0625, R23 ;  /* 0x2c002c0028277831 */ /* 0x000fe20000000017 */
[----:B------:R-:W-:Y:S02]  /*1e00*/  LOP3.LUT R37, R34, 0x64006400, RZ, 0xfc, !PT ;  /* 0x6400640022257812 */ /* 0x000fe400078efcff */
[C---:B------:R-:W-:Y:S02]  /*1e10*/  LOP3.LUT R49, R38.reuse, 0xf000f, RZ, 0xc0, !PT ;  /* 0x000f000f26317812 */ /* 0x040fe400078ec0ff */
[----:B------:R-:W-:Y:S01]  /*1e20*/  LOP3.LUT R48, R38, 0xf000f0, RZ, 0xc0, !PT ;  /* 0x00f000f026307812 */ /* 0x000fe200078ec0ff */
[----:B------:R-:W-:Y:S01]  /*1e30*/  HFMA2 R38, R47, 1, 1, R24 ;  /* 0x3c003c002f267831 */ /* 0x000fe20000000018 */
[----:B------:R-:W-:Y:S02]  /*1e40*/  LOP3.LUT R41, R41, 0x64006400, RZ, 0xfc, !PT ;  /* 0x6400640029297812 */ /* 0x000fe400078efcff */
[----:B------:R-:W-:-:S02]  /*1e50*/  LOP3.LUT R42, R42, 0x64006400, RZ, 0xfc, !PT ;  /* 0x640064002a2a7812 */ /* 0x000fc400078efcff */
[C---:B------:R-:W-:Y:S01]  /*1e60*/  LOP3.LUT R17, R44.reuse, 0xf000f, RZ, 0xc0, !PT ;  /* 0x000f000f2c117812 */ /* 0x040fe200078ec0ff */
[----:B------:R-:W-:Y:S01]  /*1e70*/  HADD2 R40, R41, R22 ;  /* 0x0000001629287230 */ /* 0x000fe20000000000 */
[----:B------:R-:W-:Y:S01]  /*1e80*/  LOP3.LUT R34, R44, 0xf000f0, RZ, 0xc0, !PT ;  /* 0x00f000f02c227812 */ /* 0x000fe200078ec0ff */
[----:B------:R-:W-:Y:S01]  /*1e90*/  HFMA2 R41, R42, 0.0625, 0.0625, R21 ;  /* 0x2c002c002a297831 */ /* 0x000fe20000000015 */
[----:B------:R-:W-:Y:S02]  /*1ea0*/  LOP3.LUT R43, R16, 0x64006400, RZ, 0xfc, !PT ;  /* 0x64006400102b7812 */ /* 0x000fe400078efcff */
[----:B------:R-:W-:Y:S02]  /*1eb0*/  LOP3.LUT R45, R45, 0x64006400, RZ, 0xfc, !PT ;  /* 0x640064002d2d7812 */ /* 0x000fe400078efcff */
[----:B------:R-:W-:Y:S01]  /*1ec0*/  LOP3.LUT R44, R36, 0x64006400, RZ, 0xfc, !PT ;  /* 0x64006400242c7812 */ /* 0x000fe200078efcff */
[----:B------:R-:W-:Y:S01]  /*1ed0*/  HADD2 R36, R37, R26 ;  /* 0x0000001a25247230 */ /* 0x000fe20000000000 */
[----:B------:R-:W-:Y:S01]  /*1ee0*/  LOP3.LUT R19, R19, 0x64006400, RZ, 0xfc, !PT ;  /* 0x6400640013137812 */ /* 0x000fe200078efcff */
[----:B------:R-:W-:Y:S01]  /*1ef0*/  HFMA2 R42, R43, 1, 1, R28 ;  /* 0x3c003c002b2a7831 */ /* 0x000fe2000000001c */
[----:B------:R-:W-:-:S02]  /*1f00*/  LOP3.LUT R18, R18, 0x64006400, RZ, 0xfc, !PT ;  /* 0x6400640012127812 */ /* 0x000fc400078efcff */
[----:B------:R-:W-:Y:S01]  /*1f10*/  LOP3.LUT R49, R49, 0x64006400, RZ, 0xfc, !PT ;  /* 0x6400640031317812 */ /* 0x000fe200078efcff */
[--C-:B------:R-:W-:Y:S01]  /*1f20*/  HFMA2 R43, R44, 0.0625, 0.0625, R27.reuse ;  /* 0x2c002c002c2b7831 */ /* 0x100fe2000000001b */
[----:B------:R-:W-:Y:S02]  /*1f30*/  LOP3.LUT R48, R48, 0x64006400, RZ, 0xfc, !PT ;  /* 0x6400640030307812 */ /* 0x000fe400078efcff */
[----:B------:R-:W-:Y:S01]  /*1f40*/  LOP3.LUT R56, R35, 0x64006400, RZ, 0xfc, !PT ;  /* 0x6400640023387812 */ /* 0x000fe200078efcff */
[----:B------:R-:W-:Y:S01]  /*1f50*/  HFMA2 R35, R46, 0.0625, 0.0625, R27 ;  /* 0x2c002c002e237831 */ /* 0x000fe2000000001b */
[----:B------:R-:W-:Y:S01]  /*1f60*/  LOP3.LUT R17, R17, 0x64006400, RZ, 0xfc, !PT ;  /* 0x6400640011117812 */ /* 0x000fe200078efcff */
[----:B------:R-:W-:Y:S01]  /*1f70*/  HFMA2 R46, R19, 1, 1, R24 ;  /* 0x3c003c00132e7831 */ /* 0x000fe20000000018 */
[----:B------:R-:W-:Y:S01]  /*1f80*/  LOP3.LUT R16, R34, 0x64006400, RZ, 0xfc, !PT ;  /* 0x6400640022107812 */ /* 0x000fe200078efcff */
[----:B------:R-:W-:Y:S02]  /*1f90*/  HFMA2 R34, R45, 1, 1, R28 ;  /* 0x3c003c002d227831 */ /* 0x000fe4000000001c */
[----:B------:R-:W-:-:S02]  /*1fa0*/  HADD2 R44, R49, R26 ;  /* 0x0000001a312c7230 */ /* 0x000fc40000000000 */
[----:B------:R-:W-:Y:S02]  /*1fb0*/  HFMA2 R47, R18, 0.0625, 0.0625, R23 ;  /* 0x2c002c00122f7831 */ /* 0x000fe40000000017 */
[--C-:B------:R-:W-:Y:S02]  /*1fc0*/  HFMA2 R45, R48, 0.0625, 0.0625, R25.reuse ;  /* 0x2c002c00302d7831 */ /* 0x100fe40000000019 */
[----:B------:R-:W-:Y:S02]  /*1fd0*/  HFMA2 R37, R56, 0.0625, 0.0625, R25 ;  /* 0x2c002c0038257831 */ /* 0x000fe40000000019 */
[----:B------:R-:W-:Y:S02]  /*1fe0*/  HADD2 R48, R17, R22 ;  /* 0x0000001611307230 */ /* 0x000fe40000000000 */
[----:B------:R-:W-:Y:S01]  /*1ff0*/  HFMA2 R49, R16, 0.0625, 0.0625, R21 ;  /* 0x2c002c0010317831 */ /* 0x000fe20000000015 */
[----:B------:R-:W-:Y:S06]  /*2000*/  @!P0 BRA `(.L_x_20) ;  /* 0x0000000000548947 */ /* 0x000fec0003800000 */
[----:B------:R-:W0:Y:S02]  /*2010*/  LDS.128 R16, [UR6+-0x200] ;  /* 0xfffe0006ff107984 */ /* 0x000e240008000c00 */
[-C--:B0-----:R-:W-:Y:S02]  /*2020*/  HFMA2 R56, R34, R16.reuse, RZ ;  /* 0x0000001022387231 */ /* 0x081fe400000000ff */
[----:B------:R-:W-:-:S04]  /*2030*/  HFMA2 R57, R36, R16, RZ.H0_H0 ;  /* 0x0000001024397231 */ /* 0x000fc800000400ff */
[-C--:B------:R-:W-:Y:S02]  /*2040*/  HFMA2 R57, R37, R17.reuse, R57 ;  /* 0x0000001125397231 */ /* 0x080fe40000000039 */
[----:B------:R-:W-:-:S04]  /*2050*/  HFMA2 R56, R35, R17, R56 ;  /* 0x0000001123387231 */ /* 0x000fc80000000038 */
[----:B------:R-:W-:-:S04]  /*2060*/  HFMA2 R56, R42, R18, R56 ;  /* 0x000000122a387231 */ /* 0x000fc80000000038 */
[----:B------:R-:W-:-:S04]  /*2070*/  HFMA2 R56, R43, R19, R56 ;  /* 0x000000132b387231 */ /* 0x000fc80000000038 */
[----:B------:R-:W-:Y:S02]  /*2080*/  HFMA2 R12, R56, R31, R12 ;  /* 0x0000001f380c7231 */ /* 0x000fe4000000000c */
[----:B------:R-:W-:Y:S02]  /*2090*/  HFMA2 R56, R44, R18, R57 ;  /* 0x000000122c387231 */ /* 0x000fe40000000039 */
[-C--:B------:R-:W-:Y:S02]  /*20a0*/  HFMA2 R57, R38, R16.reuse, RZ ;  /* 0x0000001026397231 */ /* 0x080fe400000000ff */
[----:B------:R-:W-:Y:S02]  /*20b0*/  HFMA2 R16, R40, R16, RZ.H0_H0 ;  /* 0x0000001028107231 */ /* 0x000fe400000400ff */
[----:B------:R-:W-:Y:S02]  /*20c0*/  HFMA2 R56, R45, R19, R56 ;  /* 0x000000132d387231 */ /* 0x000fe40000000038 */
[----:B------:R-:W-:-:S02]  /*20d0*/  HFMA2 R16, R41, R17, R16 ;  /* 0x0000001129107231 */ /* 0x000fc40000000010 */
[----:B------:R-:W-:Y:S02]  /*20e0*/  HFMA2 R11, R56, R32, R11 ;  /* 0x00000020380b7231 */ /* 0x000fe4000000000b */
[----:B------:R-:W-:Y:S02]  /*20f0*/  HFMA2 R57, R39, R17, R57 ;  /* 0x0000001127397231 */ /* 0x000fe40000000039 */
[-C--:B------:R-:W-:Y:S02]  /*2100*/  HFMA2 R16, R48, R18.reuse, R16 ;  /* 0x0000001230107231 */ /* 0x080fe40000000010 */
[----:B------:R-:W-:Y:S02]  /*2110*/  HFMA2 R57, R46, R18, R57 ;  /* 0x000000122e397231 */ /* 0x000fe40000000039 */
[-C--:B------:R-:W-:Y:S02]  /*2120*/  HFMA2 R16, R49, R19.reuse, R16 ;  /* 0x0000001331107231 */ /* 0x080fe40000000010 */
[----:B------:R-:W-:-:S04]  /*2130*/  HFMA2 R57, R47, R19, R57 ;  /* 0x000000132f397231 */ /* 0x000fc80000000039 */
[----:B------:R-:W-:Y:S02]  /*2140*/  HFMA2 R10, R57, R29, R10 ;  /* 0x0000001d390a7231 */ /* 0x000fe4000000000a */
[----:B------:R-:W-:-:S07]  /*2150*/  HFMA2 R9, R16, R30, R9 ;  /* 0x0000001e10097231 */ /* 0x000fce0000000009 */
.L_x_20:
[----:B------:R-:W-:Y:S05]  /*2160*/  BRA.U !UP1, `(.L_x_21) ;  /* 0x0000000509207547 */ /* 0x000fea000b800000 */
[----:B------:R-:W-:Y:S01]  /*2170*/  PRMT R16, R50, 0x9910, RZ ;  /* 0x0000991032107816 */ /* 0x000fe200000000ff */
[----:B------:R-:W-:-:S03]  /*2180*/  UISETP.NE.AND UP2, UPT, UR15, 0x2, UPT ;  /* 0x000000020f00788c */ /* 0x000fc6000bf45270 */
[----:B------:R-:W-:-:S13]  /*2190*/  ISETP.NE.AND P1, PT, R16, RZ, PT ;  /* 0x000000ff1000720c */ /* 0x000fda0003f25270 */
[----:B------:R-:W-:Y:S05]  /*21a0*/  @!P1 BRA `(.L_x_22) ;  /* 0x0000000000549947 */ /* 0x000fea0003800000 */
        /* <DEDUP_REMOVED lines=21> */
.L_x_22:
[----:B------:R-:W-:Y:S05]  /*2300*/  BRA.U !UP2, `(.L_x_21) ;  /* 0x000000010ab87547 */ /* 0x000fea000b800000 */
[----:B------:R-:W-:-:S04]  /*2310*/  PRMT R16, R51, 0x9910, RZ ;  /* 0x0000991033107816 */ /* 0x000fc800000000ff */
[----:B------:R-:W-:-:S13]  /*2320*/  ISETP.NE.AND P1, PT, R16, RZ, PT ;  /* 0x000000ff1000720c */ /* 0x000fda0003f25270 */
[----:B------:R-:W-:Y:S05]  /*2330*/  @!P1 BRA `(.L_x_23) ;  /* 0x0000000000549947 */ /* 0x000fea0003800000 */
[----:B------:R-:W0:Y:S02]  /*2340*/  LDS.128 R16, [UR6] ;  /* 0x00000006ff107984 */ /* 0x000e240008000c00 */
        /* <DEDUP_REMOVED lines=20> */
.L_x_23:
[----:B------:R-:W-:Y:S05]  /*2490*/  BRA.U UP0, `(.L_x_21) ;  /* 0x0000000100547547 */ /* 0x000fea000b800000 */
[----:B------:R-:W0:Y:S02]  /*24a0*/  LDS.128 R16, [UR6+0x100] ;  /* 0x00010006ff107984 */ /* 0x000e240008000c00 */
[-C--:B0-----:R-:W-:Y:S02]  /*24b0*/  HFMA2 R34, R34, R16.reuse, RZ ;  /* 0x0000001022227231 */ /* 0x081fe400000000ff */
[-C--:B------:R-:W-:Y:S02]  /*24c0*/  HFMA2 R36, R36, R16.reuse, RZ.H0_H0 ;  /* 0x0000001024247231 */ /* 0x080fe400000400ff */
[-C--:B------:R-:W-:Y:S02]  /*24d0*/  HFMA2 R38, R38, R16.reuse, RZ ;  /* 0x0000001026267231 */ /* 0x080fe400000000ff */
[----:B------:R-:W-:Y:S02]  /*24e0*/  HFMA2 R16, R40, R16, RZ.H0_H0 ;  /* 0x0000001028107231 */ /* 0x000fe400000400ff */
[----:B------:R-:W-:-:S02]  /*24f0*/  HFMA2 R36, R37, R17, R36 ;  /* 0x0000001125247231 */ /* 0x000fc40000000024 */
[-C--:B------:R-:W-:Y:S02]  /*2500*/  HFMA2 R16, R41, R17.reuse, R16 ;  /* 0x0000001129107231 */ /* 0x080fe40000000010 */
[-C--:B------:R-:W-:Y:S02]  /*2510*/  HFMA2 R34, R35, R17.reuse, R34 ;  /* 0x0000001123227231 */ /* 0x080fe40000000022 */
[-C--:B------:R-:W-:Y:S02]  /*2520*/  HFMA2 R36, R44, R18.reuse, R36 ;  /* 0x000000122c247231 */ /* 0x080fe40000000024 */
[----:B------:R-:W-:Y:S02]  /*2530*/  HFMA2 R38, R39, R17, R38 ;  /* 0x0000001127267231 */ /* 0x000fe40000000026 */
[-C--:B------:R-:W-:Y:S02]  /*2540*/  HFMA2 R34, R42, R18.reuse, R34 ;  /* 0x000000122a227231 */ /* 0x080fe40000000022 */
[----:B------:R-:W-:-:S02]  /*2550*/  HFMA2 R38, R46, R18, R38 ;  /* 0x000000122e267231 */ /* 0x000fc40000000026 */
[----:B------:R-:W-:Y:S02]  /*2560*/  HFMA2 R18, R48, R18, R16 ;  /* 0x0000001230127231 */ /* 0x000fe40000000010 */
[-C--:B------:R-:W-:Y:S02]  /*2570*/  HFMA2 R16, R45, R19.reuse, R36 ;  /* 0x000000132d107231 */ /* 0x080fe40000000024 */
[-C--:B------:R-:W-:Y:S02]  /*2580*/  HFMA2 R18, R49, R19.reuse, R18 ;  /* 0x0000001331127231 */ /* 0x080fe40000000012 */
[-C--:B------:R-:W-:Y:S02]  /*2590*/  HFMA2 R34, R43, R19.reuse, R34 ;  /* 0x000000132b227231 */ /* 0x080fe40000000022 */
[----:B------:R-:W-:Y:S02]  /*25a0*/  HFMA2 R14, R16, R32, R14 ;  /* 0x00000020100e7231 */ /* 0x000fe4000000000e */
[----:B------:R-:W-:-:S02]  /*25b0*/  HFMA2 R38, R47, R19, R38 ;  /* 0x000000132f267231 */ /* 0x000fc40000000026 */
[----:B------:R-:W-:Y:S02]  /*25c0*/  HFMA2 R20, R18, R30, R20 ;  /* 0x0000001e12147231 */ /* 0x000fe40000000014 */
[----:B------:R-:W-:Y:S02]  /*25d0*/  HFMA2 R2, R34, R31, R2 ;  /* 0x0000001f22027231 */ /* 0x000fe40000000002 */
[----:B------:R-:W-:-:S07]  /*25e0*/  HFMA2 R15, R38, R29, R15 ;  /* 0x0000001d260f7231 */ /* 0x000fce000000000f */
.L_x_21:
[----:B------:R-:W-:-:S05]  /*25f0*/  MOV R17, UR10 ;  /* 0x0000000a00117c02 */ /* 0x000fca0008000f00 */
[----:B------:R-:W-:-:S05]  /*2600*/  IMAD.WIDE R54, R17, 0x4, R54 ;  /* 0x0000000411367825 */ /* 0x000fca00078e0236 */
[----:B------:R-:W2:Y:S02]  /*2610*/  LDG.E.128.CONSTANT R16, desc[UR12][R54.64] ;  /* 0x0000000c36107981 */ /* 0x000ea4000c1e9d00 */
[C---:B--2---:R-:W-:Y:S02]  /*2620*/  LOP3.LUT R35, R16.reuse, 0xf000f, RZ, 0xc0, !PT ;  /* 0x000f000f10237812 */ /* 0x044fe400078ec0ff */
[----:B------:R-:W-:Y:S02]  /*2630*/  LOP3.LUT R36, R16, 0xf000f0, RZ, 0xc0, !PT ;  /* 0x00f000f010247812 */ /* 0x000fe400078ec0ff */
[----:B------:R-:W-:Y:S02]  /*2640*/  SHF.R.U32.HI R16, RZ, 0x8, R16 ;  /* 0x00000008ff107819 */ /* 0x000fe40000011610 */
[C---:B------:R-:W-:Y:S02]  /*2650*/  LOP3.LUT R39, R18.reuse, 0xf000f, RZ, 0xc0, !PT ;  /* 0x000f000f12277812 */ /* 0x040fe400078ec0ff */
[----:B------:R-:W-:-:S02]  /*2660*/  LOP3.LUT R40, R18, 0xf000f0, RZ, 0xc0, !PT ;  /* 0x00f000f012287812 */ /* 0x000fc400078ec0ff */
[----:B------:R-:W-:Y:S02]  /*2670*/  SHF.R.U32.HI R18, RZ, 0x8, R18 ;  /* 0x00000008ff127819 */ /* 0x000fe40000011612 */
[C---:B------:R-:W-:Y:S02]  /*2680*/  LOP3.LUT R41, R19.reuse, 0xf000f, RZ, 0xc0, !PT ;  /* 0x000f000f13297812 */ /* 0x040fe400078ec0ff */
[----:B------:R-:W-:Y:S02]  /*2690*/  LOP3.LUT R42, R19, 0xf000f0, RZ, 0xc0, !PT ;  /* 0x00f000f0132a7812 */ /* 0x000fe400078ec0ff */
[C---:B------:R-:W-:Y:S02]  /*26a0*/  LOP3.LUT R37, R17.reuse, 0xf000f, RZ, 0xc0, !PT ;  /* 0x000f000f11257812 */ /* 0x040fe400078ec0ff */
[----:B------:R-:W-:Y:S02]  /*26b0*/  LOP3.LUT R38, R17, 0xf000f0, RZ, 0xc0, !PT ;  /* 0x00f000f011267812 */ /* 0x000fe400078ec0ff */
[----:B------:R-:W-:-:S02]  /*26c0*/  SHF.R.U32.HI R19, RZ, 0x8, R19 ;  /* 0x00000008ff137819 */ /* 0x000fc40000011613 */
[----:B------:R-:W-:Y:S02]  /*26d0*/  SHF.R.U32.HI R17, RZ, 0x8, R17 ;  /* 0x00000008ff117819 */ /* 0x000fe40000011611 */
[C---:B------:R-:W-:Y:S02]  /*26e0*/  LOP3.LUT R43, R16.reuse, 0xf000f, RZ, 0xc0, !PT ;  /* 0x000f000f102b7812 */ /* 0x040fe400078ec0ff */
[----:B------:R-:W-:Y:S02]  /*26f0*/  LOP3.LUT R44, R16, 0xf000f0, RZ, 0xc0, !PT ;  /* 0x00f000f0102c7812 */ /* 0x000fe400078ec0ff */
[----:B------:R-:W-:Y:S02]  /*2700*/  LOP3.LUT R16, R18, 0xf000f, RZ, 0xc0, !PT ;  /* 0x000f000f12107812 */ /* 0x000fe400078ec0ff */
[----:B------:R-:W-:Y:S02]  /*2710*/  LOP3.LUT R35, R35, 0x64006400, RZ, 0xfc, !PT ;  /* 0x6400640023237812 */ /* 0x000fe400078efcff */
[----:B------:R-:W-:-:S02]  /*2720*/  LOP3.LUT R36, R36, 0x64006400, RZ, 0xfc, !PT ;  /* 0x6400640024247812 */ /* 0x000fc400078efcff */
[----:B------:R-:W-:Y:S02]  /*2730*/  LOP3.LUT R34, R19, 0xf000f0, RZ, 0xc0, !PT ;  /* 0x00f000f013227812 */ /* 0x000fe400078ec0ff */
[C---:B------:R-:W-:Y:S02]  /*2740*/  LOP3.LUT R45, R17.reuse, 0xf000f, RZ, 0xc0, !PT ;  /* 0x000f000f112d7812 */ /* 0x040fe400078ec0ff */
[----:B------:R-:W-:Y:S02]  /*2750*/  LOP3.LUT R46, R17, 0xf000f0, RZ, 0xc0, !PT ;  /* 0x00f000f0112e7812 */ /* 0x000fe400078ec0ff */
[----:B------:R-:W-:Y:S02]  /*2760*/  LOP3.LUT R37, R37, 0x64006400, RZ, 0xfc, !PT ;  /* 0x6400640025257812 */ /* 0x000fe400078efcff */
[----:B------:R-:W-:Y:S02]  /*2770*/  LOP3.LUT R17, R19, 0xf000f, RZ, 0xc0, !PT ;  /* 0x000f000f13117812 */ /* 0x000fe400078ec0ff */
[----:B------:R-:W-:-:S02]  /*2780*/  LOP3.LUT R38, R38, 0x64006400, RZ, 0xfc, !PT ;  /* 0x6400640026267812 */ /* 0x000fc400078efcff */
[----:B------:R-:W-:Y:S02]  /*2790*/  LOP3.LUT R39, R39, 0x64006400, RZ, 0xfc, !PT ;  /* 0x6400640027277812 */ /* 0x000fe400078efcff */
[----:B------:R-:W-:Y:S02]  /*27a0*/  LOP3.LUT R19, R16, 0x64006400, RZ, 0xfc, !PT ;  /* 0x6400640010137812 */ /* 0x000fe400078efcff */
[----:B------:R-:W-:Y:S02]  /*27b0*/  LOP3.LUT R40, R40, 0x64006400, RZ, 0xfc, !PT ;  /* 0x6400640028287812 */ /* 0x000fe400078efcff */
[----:B------:R-:W-:Y:S01]  /*27c0*/  LOP3.LUT R16, R34, 0x64006400, RZ, 0xfc, !PT ;  /* 0x6400640022107812 */ /* 0x000fe200078efcff */
[----:B------:R-:W-:Y:S01]  /*27d0*/  HADD2 R34, R35, R28 ;  /* 0x0000001c23227230 */ /* 0x000fe20000000000 */
[----:B------:R-:W-:Y:S01]  /*27e0*/  LOP3.LUT R41, R41, 0x64006400, RZ, 0xfc, !PT ;  /* 0x6400640029297812 */ /* 0x000fe200078efcff */
[----:B------:R-:W-:Y:S01]  /*27f0*/  HFMA2 R35, R36, 0.0625, 0.0625, R27 ;  /* 0x2c002c0024237831 */ /* 0x000fe2000000001b */
[----:B------:R-:W-:Y:S01]  /*2800*/  LOP3.LUT R18, R18, 0xf000f0, RZ, 0xc0, !PT ;  /* 0x00f000f012127812 */ /* 0x000fe200078ec0ff */
[----:B------:R-:W-:Y:S01]  /*2810*/  HADD2 R36, R37, R26 ;  /* 0x0000001a25247230 */ /* 0x000fe20000000000 */
[----:B------:R-:W-:Y:S01]  /*2820*/  LOP3.LUT R42, R42, 0x64006400, RZ, 0xfc, !PT ;  /* 0x640064002a2a7812 */ /* 0x000fe200078efcff */
[----:B------:R-:W-:Y:S01]  /*2830*/  HFMA2 R37, R38, 0.0625, 0.0625, R25 ;  /* 0x2c002c0026257831 */ /* 0x000fe20000000019 */
[----:B------:R-:W-:Y:S01]  /*2840*/  LOP3.LUT R43, R43, 0x64006400, RZ, 0xfc, !PT ;  /* 0x640064002b2b7812 */ /* 0x000fe200078efcff */
[----:B------:R-:W-:Y:S01]  /*2850*/  HFMA2 R38, R39, 1, 1, R24 ;  /* 0x3c003c0027267831 */ /* 0x000fe20000000018 */
        /* <DEDUP_REMOVED lines=9> */
[----:B------:R-:W-:-:S02]  /*28f0*/  HFMA2 R43, R44, 0.0625, 0.0625, R27 ;  /* 0x2c002c002c2b7831 */ /* 0x000fc4000000001b */
[----:B------:R-:W-:Y:S02]  /*2900*/  HADD2 R44, R45, R26 ;  /* 0x0000001a2d2c7230 */ /* 0x000fe40000000000 */
[----:B------:R-:W-:Y:S02]  /*2910*/  HFMA2 R45, R46, 0.0625, 0.0625, R25 ;  /* 0x2c002c002e2d7831 */ /* 0x000fe40000000019 */
[----:B------:R-:W-:Y:S02]  /*2920*/  HFMA2 R46, R19, 1, 1, R24 ;  /* 0x3c003c00132e7831 */ /* 0x000fe40000000018 */
[----:B------:R-:W-:Y:S02]  /*2930*/  HADD2 R48, R17, R22 ;  /* 0x0000001611307230 */ /* 0x000fe40000000000 */
[----:B------:R-:W-:Y:S02]  /*2940*/  HFMA2 R47, R18, 0.0625, 0.0625, R23 ;  /* 0x2c002c00122f7831 */ /* 0x000fe40000000017 */
        /* <DEDUP_REMOVED lines=23> */
.L_x_24:
        /* <DEDUP_REMOVED lines=26> */
.L_x_26:
[----:B------:R-:W-:Y:S05]  /*2c60*/  BRA.U !UP2, `(.L_x_25) ;  /* 0x000000010ab87547 */ /* 0x000fea000b800000 */
[----:B------:R-:W-:-:S04]  /*2c70*/  PRMT R16, R51, 0x9910, RZ ;  /* 0x0000991033107816 */ /* 0x000fc800000000ff */
[----:B------:R-:W-:-:S13]  /*2c80*/  ISETP.NE.AND P1, PT, R16, RZ, PT ;  /* 0x000000ff1000720c */ /* 0x000fda0003f25270 */
[----:B------:R-:W-:Y:S05]  /*2c90*/  @!P1 BRA `(.L_x_27) ;  /* 0x0000000000549947 */ /* 0x000fea0003800000 */
[----:B------:R-:W0:Y:S02]  /*2ca0*/  LDS.128 R16, [UR6+0x10] ;  /* 0x00001006ff107984 */ /* 0x000e240008000c00 */
        /* <DEDUP_REMOVED lines=20> */
.L_x_27:
        /* <DEDUP_REMOVED lines=22> */
.L_x_25:
        /* <DEDUP_REMOVED lines=77> */
.L_x_28:
        /* <DEDUP_REMOVED lines=26> */
.L_x_30:
        /* <DEDUP_REMOVED lines=25> */
.L_x_31:
        /* <DEDUP_REMOVED lines=22> */
.L_x_29:
        /* <DEDUP_REMOVED lines=77> */
.L_x_32:
        /* <DEDUP_REMOVED lines=26> */
.L_x_34:
        /* <DEDUP_REMOVED lines=25> */
.L_x_35:
        /* <DEDUP_REMOVED lines=22> */
.L_x_33:
[----:B------:R-:W-:Y:S01]  /*4210*/  UIADD3 UR14, UPT, UPT, UR14, 0x20, URZ ;  /* 0x000000200e0e7890 */ /* 0x000fe2000fffe0ff */
[----:B------:R-:W-:Y:S01]  /*4220*/  MOV R17, UR10 ;  /* 0x0000000a00117c02 */ /* 0x000fe20008000f00 */
[----:B------:R-:W-:Y:S02]  /*4230*/  UIADD3 UR4, UPT, UPT, UR4, 0x20, URZ ;  /* 0x0000002004047890 */ /* 0x000fe4000fffe0ff */
[----:B------:R-:W-:Y:S02]  /*4240*/  UIADD3 UR6, UPT, UPT, UR6, 0x40, URZ ;  /* 0x0000004006067890 */ /* 0x000fe4000fffe0ff */
[----:B------:R-:W-:Y:S01]  /*4250*/  ISETP.LE.AND P0, PT, R52, UR14, PT ;  /* 0x0000000e34007c0c */ /* 0x000fe2000bf03270 */
[----:B------:R-:W-:-:S12]  /*4260*/  IMAD.WIDE R54, R17, 0x4, R54 ;  /* 0x0000000411367825 */ /* 0x000fd800078e0236 */
[----:B------:R-:W-:Y:S05]  /*4270*/  @!P0 BRA `(.L_x_36) ;  /* 0xffffffd400a48947 */ /* 0x000fea000383ffff */
.L_x_18:
[----:B------:R-:W0:Y:S01]  /*4280*/  S2R R18, SR_CTAID.X ;  /* 0x0000000000127919 */ /* 0x000e220000002500 */
[----:B------:R-:W1:Y:S01]  /*4290*/  LDC.64 R16, c[0x0][0x3a0] ;  /* 0x0000e800ff107b82 */ /* 0x000e620000000a00 */
[----:B------:R-:W-:Y:S01]  /*42a0*/  USHF.L.U32 UR4, UR8, 0x2, URZ ;  /* 0x0000000208047899 */ /* 0x000fe200080006ff */
[----:B------:R-:W-:Y:S01]  /*42b0*/  HADD2 R12, R12.H0_H0, R12.H1_H1 ;  /* 0x3000000c0c0c7230 */ /* 0x000fe20000000800 */
[----:B------:R-:W0:Y:S02]  /*42c0*/  S2R R19, SR_TID.X ;  /* 0x0000000000137919 */ /* 0x000e240000002100 */
[----:B0-----:R-:W-:Y:S02]  /*42d0*/  LEA R18, R18, R19, 0x7 ;  /* 0x0000001312127211 */ /* 0x001fe400078e38ff */
[----:B------:R-:W-:Y:S02]  /*42e0*/  MOV R19, UR4 ;  /* 0x0000000400137c02 */ /* 0x000fe40008000f00 */
[----:B------:R-:W-:-:S05]  /*42f0*/  SHF.L.U32 R18, R18, 0x2, RZ ;  /* 0x0000000212127819 */ /* 0x000fca00000006ff */
[----:B------:R-:W-:Y:S02]  /*4300*/  IMAD R19, R19, UR10, R18 ;  /* 0x0000000a13137c24 */ /* 0x000fe4000f8e0212 */
[----:B------:R-:W-:Y:S02]  /*4310*/  HADD2 R18, R11.H0_H0, R11.H1_H1 ;  /* 0x3000000b0b127230 */ /* 0x000fe40000000800 */
[----:B-1----:R-:W-:-:S03]  /*4320*/  IMAD.WIDE R16, R19, 0x2, R16 ;  /* 0x0000000213107825 */ /* 0x002fc600078e0210 */
[----:B------:R-:W-:-:S05]  /*4330*/  PRMT R12, R12, 0x5410, R18 ;  /* 0x000054100c0c7816 */ /* 0x000fca0000000012 */
[----:B------:R0:W-:Y:S01]  /*4340*/  ATOM.E.ADD.F16x2.RN.STRONG.GPU P0, RZ, desc[UR12][R16.64], R12 ;  /* 0x8000000c10ff79a2 */ /* 0x0001e2000c10e10c */
[----:B------:R-:W-:Y:S01]  /*4350*/  UIADD3 UR4, UPT, UPT, -UR4, UR9, URZ ;  /* 0x0000000904047290 */ /* 0x000fe2000fffe1ff */
[----:B------:R-:W-:Y:S01]  /*4360*/  HADD2 R19, R10.H0_H0, R10.H1_H1 ;  /* 0x3000000a0a137230 */ /* 0x000fe20000000800 */
[----:B------:R-:W-:Y:S01]  /*4370*/  BSSY.RECONVERGENT B0, `(.L_x_37) ;  /* 0x0000012000007945 */ /* 0x000fe20003800200 */
[----:B------:R-:W-:Y:S01]  /*4380*/  HADD2 R21, R9.H0_H0, R9.H1_H1 ;  /* 0x3000000909157230 */ /* 0x000fe20000000800 */
[----:B------:R-:W-:-:S04]  /*4390*/  UISETP.NE.AND UP0, UPT, UR4, 0x1, UPT ;  /* 0x000000010400788c */ /* 0x000fc8000bf05270 */
[----:B------:R-:W-:Y:S01]  /*43a0*/  PRMT R19, R19, 0x5410, R21 ;  /* 0x0000541013137816 */ /* 0x000fe20000000015 */
[----:B0-----:R-:W-:Y:S06]  /*43b0*/  @P0 BRA `(.L_x_38) ;  /* 0x0000000000340947 */ /* 0x001fec0003800000 */
[----:B------:R-:W0:Y:S02]  /*43c0*/  QSPC.E.S P0, RZ, [R16] ;  /* 0x0000000010ff73aa */ /* 0x000e240000000500 */
[----:B0-----:R-:W-:Y:S05]  /*43d0*/  @!P0 BRA `(.L_x_39) ;  /* 0x0000000000208947 */ /* 0x001fea0003800000 */
[----:B------:R-:W-:Y:S02]  /*43e0*/  MOV R10, R16 ;  /* 0x00000010000a7202 */ /* 0x000fe40000000f00 */
[----:B------:R-:W-:Y:S02]  /*43f0*/  PRMT R12, R12, 0x5410, R18 ;  /* 0x000054100c0c7816 */ /* 0x000fe40000000012 */
[----:B------:R-:W-:-:S07]  /*4400*/  MOV R9, R10 ;  /* 0x0000000a00097202 */ /* 0x000fce0000000f00 */
.L_x_40:
[----:B------:R-:W0:Y:S02]  /*4410*/  LDS R10, [R9] ;  /* 0x00000000090a7984 */ /* 0x000e240000000800 */
[----:B0-----:R-:W-:-:S05]  /*4420*/  HFMA2 R11, R10, 1, 1, R12 ;  /* 0x3c003c000a0b7831 */ /* 0x001fca000000000c */
[----:B------:R-:W0:Y:S02]  /*4430*/  ATOMS.CAST.SPIN P0, [R9], R10, R11 ;  /* 0x0000000a0900758d */ /* 0x000e24000180000b */
[----:B0-----:R-:W-:Y:S05]  /*4440*/  @!P0 BRA `(.L_x_40) ;  /* 0xfffffffc00f08947 */ /* 0x001fea000383ffff */
[----:B------:R-:W-:Y:S05]  /*4450*/  BRA `(.L_x_38) ;  /* 0x00000000000c7947 */ /* 0x000fea0003800000 */
.L_x_39:
[----:B------:R-:W2:Y:S02]  /*4460*/  LD.E R9, desc[UR12][R16.64] ;  /* 0x0000000c10097980 */ /* 0x000ea4000c101900 */
[----:B--2---:R-:W-:-:S05]  /*4470*/  IADD3 R9, PT, PT, R12, R9, RZ ;  /* 0x000000090c097210 */ /* 0x004fca0007ffe0ff */
[----:B------:R0:W-:Y:S02]  /*4480*/  ST.E desc[UR12][R16.64], R9 ;  /* 0x0000000910007985 */ /* 0x0001e4000c10190c */
.L_x_38:
[----:B------:R-:W-:Y:S05]  /*4490*/  BSYNC.RECONVERGENT B0 ;  /* 0x0000000000007941 */ /* 0x000fea0003800200 */
.L_x_37:
[----:B------:R1:W-:Y:S01]  /*44a0*/  ATOM.E.ADD.F16x2.RN.STRONG.GPU P0, RZ, desc[UR12][R16.64+0x4], R19 ;  /* 0x8000041310ff79a2 */ /* 0x0003e2000c10e10c */
[----:B------:R-:W-:Y:S04]  /*44b0*/  BSSY.RECONVERGENT B0, `(.L_x_41) ;  /* 0x000000f000007945 */ /* 0x000fe80003800200 */
[----:B-1----:R-:W-:Y:S05]  /*44c0*/  @P0 BRA `(.L_x_42) ;  /* 0x0000000000340947 */ /* 0x002fea0003800000 */
[----:B------:R-:W1:Y:S02]  /*44d0*/  QSPC.E.S P0, RZ, [R16+0x4] ;  /* 0x0000040010ff73aa */ /* 0x000e640000000500 */
[----:B-1----:R-:W-:Y:S05]  /*44e0*/  @!P0 BRA `(.L_x_43) ;  /* 0x0000000000208947 */ /* 0x002fea0003800000 */
[----:B------:R-:W-:Y:S02]  /*44f0*/  MOV R10, R16 ;  /* 0x00000010000a7202 */ /* 0x000fe40000000f00 */
[----:B------:R-:W-:Y:S02]  /*4500*/  PRMT R19, R19, 0x5410, R21 ;  /* 0x0000541013137816 */ /* 0x000fe40000000015 */
[----:B0-----:R-:W-:-:S07]  /*4510*/  MOV R9, R10 ;  /* 0x0000000a00097202 */ /* 0x001fce0000000f00 */
.L_x_44:
[----:B------:R-:W0:Y:S02]  /*4520*/  LDS R10, [R9+0x4] ;  /* 0x00000400090a7984 */ /* 0x000e240000000800 */
[----:B0-----:R-:W-:-:S05]  /*4530*/  HADD2 R11, R10, R19 ;  /* 0x000000130a0b7230 */ /* 0x001fca0000000000 */
[----:B------:R-:W0:Y:S02]  /*4540*/  ATOMS.CAST.SPIN P0, [R9+0x4], R10, R11 ;  /* 0x0000040a0900758d */ /* 0x000e24000180000b */
[----:B0-----:R-:W-:Y:S05]  /*4550*/  @!P0 BRA `(.L_x_44) ;  /* 0xfffffffc00f08947 */ /* 0x001fea000383ffff */
[----:B------:R-:W-:Y:S05]  /*4560*/  BRA `(.L_x_42) ;  /* 0x00000000000c7947 */ /* 0x000fea0003800000 */
.L_x_43:
[----:B0-----:R-:W2:Y:S02]  /*4570*/  LD.E R9, desc[UR12][R16.64+0x4] ;  /* 0x0000040c10097980 */ /* 0x001ea4000c101900 */
[----:B--2---:R-:W-:-:S05]  /*4580*/  IADD3 R9, PT, PT, R19, R9, RZ ;  /* 0x0000000913097210 */ /* 0x004fca0007ffe0ff */
[----:B------:R1:W-:Y:S02]  /*4590*/  ST.E desc[UR12][R16.64+0x4], R9 ;  /* 0x0000040910007985 */ /* 0x0003e4000c10190c */
.L_x_42:
[----:B------:R-:W-:Y:S05]  /*45a0*/  BSYNC.RECONVERGENT B0 ;  /* 0x0000000000007941 */ /* 0x000fea0003800200 */
.L_x_41:
[----:B------:R-:W-:-:S13]  /*45b0*/  PLOP3.LUT P0, PT, PT, PT, UP0, 0x80, 0x8 ;  /* 0x000000000008781c */ /* 0x000fda0003f0f008 */
[----:B------:R-:W-:Y:S05]  /*45c0*/  @!P0 EXIT ;  /* 0x000000000000894d */ /* 0x000fea0003800000 */
[----:B01----:R-:W-:Y:S01]  /*45d0*/  MOV R9, UR10 ;  /* 0x0000000a00097c02 */ /* 0x003fe20008000f00 */
[----:B------:R-:W-:Y:S02]  /*45e0*/  HADD2 R0, R0.H0_H0, R0.H1_H1 ;  /* 0x3000000000007230 */ /* 0x000fe40000000800 */
[----:B------:R-:W-:Y:S02]  /*45f0*/  HADD2 R13, R13.H0_H0, R13.H1_H1 ;  /* 0x3000000d0d0d7230 */ /* 0x000fe40000000800 */
[----:B------:R-:W-:-:S03]  /*4600*/  IMAD.WIDE R16, R9, 0x2, R16 ;  /* 0x0000000209107825 */ /* 0x000fc600078e0210 */
[----:B------:R-:W-:-:S05]  /*4610*/  PRMT R9, R0, 0x5410, R13 ;  /* 0x0000541000097816 */ /* 0x000fca000000000d */
[----:B------:R0:W-:Y:S01]  /*4620*/  ATOM.E.ADD.F16x2.RN.STRONG.GPU P0, RZ, desc[UR12][R16.64], R9 ;  /* 0x8000000910ff79a2 */ /* 0x0001e2000c10e10c */
[----:B------:R-:W-:Y:S01]  /*4630*/  HADD2 R10, R8.H0_H0, R8.H1_H1 ;  /* 0x30000008080a7230 */ /* 0x000fe20000000800 */
[----:B------:R-:W-:Y:S01]  /*4640*/  BSSY.RECONVERGENT B0, `(.L_x_45) ;  /* 0x0000011000007945 */ /* 0x000fe20003800200 */
[----:B------:R-:W-:-:S05]  /*4650*/  HADD2 R11, R7.H0_H0, R7.H1_H1 ;  /* 0x30000007070b7230 */ /* 0x000fca0000000800 */
[----:B------:R-:W-:Y:S01]  /*4660*/  PRMT R10, R10, 0x5410, R11 ;  /* 0x000054100a0a7816 */ /* 0x000fe2000000000b */
[----:B0-----:R-:W-:Y:S06]  /*4670*/  @P0 BRA `(.L_x_46) ;  /* 0x0000000000340947 */ /* 0x001fec0003800000 */
[----:B------:R-:W0:Y:S02]  /*4680*/  QSPC.E.S P0, RZ, [R16] ;  /* 0x0000000010ff73aa */ /* 0x000e240000000500 */
[----:B0-----:R-:W-:Y:S05]  /*4690*/  @!P0 BRA `(.L_x_47) ;  /* 0x0000000000208947 */ /* 0x001fea0003800000 */
[----:B------:R-:W-:Y:S02]  /*46a0*/  MOV R8, R16 ;  /* 0x0000001000087202 */ /* 0x000fe40000000f00 */
[----:B------:R-:W-:Y:S02]  /*46b0*/  PRMT R0, R0, 0x5410, R13 ;  /* 0x0000541000007816 */ /* 0x000fe4000000000d */
[----:B------:R-:W-:-:S07]  /*46c0*/  MOV R7, R8 ;  /* 0x0000000800077202 */ /* 0x000fce0000000f00 */
.L_x_48:
[----:B------:R-:W0:Y:S02]  /*46d0*/  LDS R8, [R7] ;  /* 0x0000000007087984 */ /* 0x000e240000000800 */
[----:B0-----:R-:W-:-:S05]  /*46e0*/  HFMA2 R9, R8, 1, 1, R0 ;  /* 0x3c003c0008097831 */ /* 0x001fca0000000000 */
[----:B------:R-:W0:Y:S02]  /*46f0*/  ATOMS.CAST.SPIN P0, [R7], R8, R9 ;  /* 0x000000080700758d */ /* 0x000e240001800009 */
[----:B0-----:R-:W-:Y:S05]  /*4700*/  @!P0 BRA `(.L_x_48) ;  /* 0xfffffffc00f08947 */ /* 0x001fea000383ffff */
[----:B------:R-:W-:Y:S05]  /*4710*/  BRA `(.L_x_46) ;  /* 0x00000000000c7947 */ /* 0x000fea0003800000 */
.L_x_47:
[----:B------:R-:W2:Y:S02]  /*4720*/  LD.E R0, desc[UR12][R16.64] ;  /* 0x0000000c10007980 */ /* 0x000ea4000c101900 */
[----:B--2---:R-:W-:-:S05]  /*4730*/  IADD3 R7, PT, PT, R9, R0, RZ ;  /* 0x0000000009077210 */ /* 0x004fca0007ffe0ff */
[----:B------:R0:W-:Y:S02]  /*4740*/  ST.E desc[UR12][R16.64], R7 ;  /* 0x0000000710007985 */ /* 0x0001e4000c10190c */
.L_x_46:
[----:B------:R-:W-:Y:S05]  /*4750*/  BSYNC.RECONVERGENT B0 ;  /* 0x0000000000007941 */ /* 0x000fea0003800200 */
.L_x_45:
[----:B------:R1:W-:Y:S01]  /*4760*/  ATOM.E.ADD.F16x2.RN.STRONG.GPU P0, RZ, desc[UR12][R16.64+0x4], R10 ;  /* 0x8000040a10ff79a2 */ /* 0x0003e2000c10e10c */
[----:B------:R-:W-:Y:S04]  /*4770*/  BSSY.RECONVERGENT B0, `(.L_x_49) ;  /* 0x000000f000007945 */ /* 0x000fe80003800200 */
[----:B-1----:R-:W-:Y:S05]  /*4780*/  @P0 BRA `(.L_x_50) ;  /* 0x0000000000340947 */ /* 0x002fea0003800000 */
[----:B------:R-:W1:Y:S02]  /*4790*/  QSPC.E.S P0, RZ, [R16+0x4] ;  /* 0x0000040010ff73aa */ /* 0x000e640000000500 */
[----:B-1----:R-:W-:Y:S05]  /*47a0*/  @!P0 BRA `(.L_x_51) ;  /* 0x0000000000208947 */ /* 0x002fea0003800000 */
[----:B------:R-:W-:Y:S02]  /*47b0*/  MOV R8, R16 ;  /* 0x0000001000087202 */ /* 0x000fe40000000f00 */
[----:B------:R-:W-:Y:S02]  /*47c0*/  PRMT R10, R10, 0x5410, R11 ;  /* 0x000054100a0a7816 */ /* 0x000fe4000000000b */
[----:B------:R-:W-:-:S07]  /*47d0*/  MOV R0, R8 ;  /* 0x0000000800007202 */ /* 0x000fce0000000f00 */
.L_x_52:
[----:B------:R-:W1:Y:S02]  /*47e0*/  LDS R8, [R0+0x4] ;  /* 0x0000040000087984 */ /* 0x000e640000000800 */
[----:B-1----:R-:W-:-:S05]  /*47f0*/  HADD2 R9, R8, R10 ;  /* 0x0000000a08097230 */ /* 0x002fca0000000000 */
[----:B------:R-:W1:Y:S02]  /*4800*/  ATOMS.CAST.SPIN P0, [R0+0x4], R8, R9 ;  /* 0x000004080000758d */ /* 0x000e640001800009 */
[----:B-1----:R-:W-:Y:S05]  /*4810*/  @!P0 BRA `(.L_x_52) ;  /* 0xfffffffc00f08947 */ /* 0x002fea000383ffff */
[----:B------:R-:W-:Y:S05]  /*4820*/  BRA `(.L_x_50) ;  /* 0x00000000000c7947 */ /* 0x000fea0003800000 */
.L_x_51:
[----:B------:R-:W0:Y:S02]  /*4830*/  LD.E R0, desc[UR12][R16.64+0x4] ;  /* 0x0000040c10007980 */ /* 0x000e24000c101900 */
[----:B0-----:R-:W-:-:S05]  /*4840*/  IADD3 R7, PT, PT, R10, R0, RZ ;  /* 0x000000000a077210 */ /* 0x001fca0007ffe0ff */
[----:B------:R1:W-:Y:S02]  /*4850*/  ST.E desc[UR12][R16.64+0x4], R7 ;  /* 0x0000040710007985 */ /* 0x0003e4000c10190c */
.L_x_50:
[----:B------:R-:W-:Y:S05]  /*4860*/  BSYNC.RECONVERGENT B0 ;  /* 0x0000000000007941 */ /* 0x000fea0003800200 */
.L_x_49:
[----:B------:R-:W-:-:S06]  /*4870*/  UISETP.NE.AND UP0, UPT, UR4, 0x2, UPT ;  /* 0x000000020400788c */ /* 0x000fcc000bf05270 */
        /* <DEDUP_REMOVED lines=18> */
.L_x_56:
[----:B------:R-:W0:Y:S02]  /*49a0*/  LDS R4, [R3] ;  /* 0x0000000003047984 */ /* 0x000e240000000800 */
[----:B0-----:R-:W-:-:S05]  /*49b0*/  HFMA2 R5, R4, 1, 1, R6 ;  /* 0x3c003c0004057831 */ /* 0x001fca0000000006 */
[----:B------:R-:W0:Y:S02]  /*49c0*/  ATOMS.CAST.SPIN P0, [R3], R4, R5 ;  /* 0x000000040300758d */ /* 0x000e240001800005 */
[----:B0-----:R-:W-:Y:S05]  /*49d0*/  @!P0 BRA `(.L_x_56) ;  /* 0xfffffffc00f08947 */ /* 0x001fea000383ffff */
[----:B------:R-:W-:Y:S05]  /*49e0*/  BRA `(.L_x_54) ;  /* 0x00000000000c7947 */ /* 0x000fea0003800000 */
.L_x_55:
[----:B------:R-:W2:Y:S02]  /*49f0*/  LD.E R0, desc[UR12][R16.64] ;  /* 0x0000000c10007980 */ /* 0x000ea4000c101900 */
[----:B--2---:R-:W-:-:S05]  /*4a00*/  IADD3 R3, PT, PT, R6, R0, RZ ;  /* 0x0000000006037210 */ /* 0x004fca0007ffe0ff */
[----:B------:R0:W-:Y:S02]  /*4a10*/  ST.E desc[UR12][R16.64], R3 ;  /* 0x0000000310007985 */ /* 0x0001e4000c10190c */
.L_x_54:
[----:B------:R-:W-:Y:S05]  /*4a20*/  BSYNC.RECONVERGENT B0 ;  /* 0x0000000000007941 */ /* 0x000fea0003800200 */
.L_x_53:
        /* <DEDUP_REMOVED lines=8> */
.L_x_60:
[----:B------:R-:W1:Y:S02]  /*4ab0*/  LDS R4, [R0+0x4] ;  /* 0x0000040000047984 */ /* 0x000e640000000800 */
[----:B-1----:R-:W-:-:S05]  /*4ac0*/  HADD2 R5, R4, R7 ;  /* 0x0000000704057230 */ /* 0x002fca0000000000 */
[----:B------:R-:W1:Y:S02]  /*4ad0*/  ATOMS.CAST.SPIN P0, [R0+0x4], R4, R5 ;  /* 0x000004040000758d */ /* 0x000e640001800005 */
[----:B-1----:R-:W-:Y:S05]  /*4ae0*/  @!P0 BRA `(.L_x_60) ;  /* 0xfffffffc00f08947 */ /* 0x002fea000383ffff */
[----:B------:R-:W-:Y:S05]  /*4af0*/  BRA `(.L_x_58) ;  /* 0x00000000000c7947 */ /* 0x000fea0003800000 */
.L_x_59:
[----:B------:R-:W0:Y:S02]  /*4b00*/  LD.E R0, desc[UR12][R16.64+0x4] ;  /* 0x0000040c10007980 */ /* 0x000e24000c101900 */
[----:B0-----:R-:W-:-:S05]  /*4b10*/  IADD3 R3, PT, PT, R7, R0, RZ ;  /* 0x0000000007037210 */ /* 0x001fca0007ffe0ff */
[----:B------:R1:W-:Y:S02]  /*4b20*/  ST.E desc[UR12][R16.64+0x4], R3 ;  /* 0x0000040310007985 */ /* 0x0003e4000c10190c */
.L_x_58:
[----:B------:R-:W-:Y:S05]  /*4b30*/  BSYNC.RECONVERGENT B0 ;  /* 0x0000000000007941 */ /* 0x000fea0003800200 */
.L_x_57:
        /* <DEDUP_REMOVED lines=19> */
.L_x_64:
[----:B------:R-:W0:Y:S02]  /*4c70*/  LDS R2, [R4] ;  /* 0x0000000004027984 */ /* 0x000e240000000800 */
[----:B0-----:R-:W-:-:S05]  /*4c80*/  HFMA2 R3, R2, 1, 1, R0 ;  /* 0x3c003c0002037831 */ /* 0x001fca0000000000 */
[----:B------:R-:W0:Y:S02]  /*4c90*/  ATOMS.CAST.SPIN P0, [R4], R2, R3 ;  /* 0x000000020400758d */ /* 0x000e240001800003 */
[----:B0-----:R-:W-:Y:S05]  /*4ca0*/  @!P0 BRA `(.L_x_64) ;  /* 0xfffffffc00f08947 */ /* 0x001fea000383ffff */
[----:B------:R-:W-:Y:S05]  /*4cb0*/  BRA `(.L_x_62) ;  /* 0x00000000000c7947 */ /* 0x000fea0003800000 */
.L_x_63:
[----:B------:R-:W2:Y:S02]  /*4cc0*/  LD.E R0, desc[UR12][R16.64] ;  /* 0x0000000c10007980 */ /* 0x000ea4000c101900 */
[----:B--2---:R-:W-:-:S05]  /*4cd0*/  IADD3 R3, PT, PT, R3, R0, RZ ;  /* 0x0000000003037210 */ /* 0x004fca0007ffe0ff */
[----:B------:R0:W-:Y:S02]  /*4ce0*/  ST.E desc[UR12][R16.64], R3 ;  /* 0x0000000310007985 */ /* 0x0001e4000c10190c */
.L_x_62:
[----:B------:R-:W-:Y:S05]  /*4cf0*/  BSYNC.RECONVERGENT B0 ;  /* 0x0000000000007941 */ /* 0x000fea0003800200 */
.L_x_61:
[----:B------:R1:W-:Y:S02]  /*4d00*/  ATOM.E.ADD.F16x2.RN.STRONG.GPU P0, RZ, desc[UR12][R16.64+0x4], R15 ;  /* 0x8000040f10ff79a2 */ /* 0x0003e4000c10e10c */
[----:B-1----:R-:W-:Y:S05]  /*4d10*/  @P0 EXIT ;  /* 0x000000000000094d */ /* 0x002fea0003800000 */
[----:B------:R-:W1:Y:S02]  /*4d20*/  QSPC.E.S P0, RZ, [R16+0x4] ;  /* 0x0000040010ff73aa */ /* 0x000e640000000500 */
[----:B-1----:R-:W-:Y:S05]  /*4d30*/  @!P0 BRA `(.L_x_65) ;  /* 0x0000000000208947 */ /* 0x002fea0003800000 */
[----:B------:R-:W-:Y:S02]  /*4d40*/  MOV R2, R16 ;  /* 0x0000001000027202 */ /* 0x000fe40000000f00 */
[----:B------:R-:W-:Y:S02]  /*4d50*/  PRMT R15, R15, 0x5410, R20 ;  /* 0x000054100f0f7816 */ /* 0x000fe40000000014 */
[----:B------:R-:W-:-:S07]  /*4d60*/  MOV R0, R2 ;  /* 0x0000000200007202 */ /* 0x000fce0000000f00 */
.L_x_66:
[----:B------:R-:W0:Y:S02]  /*4d70*/  LDS R2, [R0+0x4] ;  /* 0x0000040000027984 */ /* 0x000e240000000800 */
[----:B0-----:R-:W-:-:S05]  /*4d80*/  HADD2 R3, R2, R15 ;  /* 0x0000000f02037230 */ /* 0x001fca0000000000 */
[----:B------:R-:W0:Y:S02]  /*4d90*/  ATOMS.CAST.SPIN P0, [R0+0x4], R2, R3 ;  /* 0x000004020000758d */ /* 0x000e240001800003 */
[----:B0-----:R-:W-:Y:S05]  /*4da0*/  @!P0 BRA `(.L_x_66) ;  /* 0xfffffffc00f08947 */ /* 0x001fea000383ffff */
[----:B------:R-:W-:Y:S05]  /*4db0*/  EXIT ;  /* 0x000000000000794d */ /* 0x000fea0003800000 */
.L_x_65:
[----:B------:R-:W0:Y:S02]  /*4dc0*/  LD.E R0, desc[UR12][R16.64+0x4] ;  /* 0x0000040c10007980 */ /* 0x000e24000c101900 */
[----:B0-----:R-:W-:-:S05]  /*4dd0*/  IADD3 R3, PT, PT, R15, R0, RZ ;  /* 0x000000000f037210 */ /* 0x001fca0007ffe0ff */
[----:B------:R-:W-:Y:S01]  /*4de0*/  ST.E desc[UR12][R16.64+0x4], R3 ;  /* 0x0000040310007985 */ /* 0x000fe2000c10190c */
[----:B------:R-:W-:Y:S05]  /*4df0*/  EXIT ;  /* 0x000000000000794d */ /* 0x000fea0003800000 */
.L_x_67:
[----:B------:R-:W-:-:S00]  /*4e00*/  BRA `(.L_x_67) ;  /* 0xfffffffc00fc7947 */ /* 0x000fc0000383ffff */
[----:B------:R-:W-:-:S00]  /*4e10*/  NOP ;  /* 0x0000000000007918 */ /* 0x000fc00000000000 */
        /* <DEDUP_REMOVED lines=14> */
.L_x_179:


//--------------------- .text._Z28gemm_half_q_half_gptq_kernelILi3ELb1ELb0EEvPK6__halfPKjS4_S2_PS0_iiiiiPKtibS2_i --------------------------
	.section	.text._Z28gemm_half_q_half_gptq_kernelILi3ELb1ELb0EEvPK6__halfPKjS4_S2_PS0_iiiiiPKtibS2_i,"ax",@progbits
	.align	128
        .global         _Z28gemm_half_q_half_gptq_kernelILi3ELb1ELb0EEvPK6__halfPKjS4_S2_PS0_iiiiiPKtibS2_i
        .type           _Z28gemm_half_q_half_gptq_kernelILi3ELb1ELb0EEvPK6__halfPKjS4_S2_PS0_iiiiiPKtibS2_i,@function
        .size           _Z28gemm_half_q_half_gptq_kernelILi3ELb1ELb0EEvPK6__halfPKjS4_S2_PS0_iiiiiPKtibS2_i,(.L_x_180 - _Z28gemm_half_q_half_gptq_kernelILi3ELb1ELb0EEvPK6__halfPKjS4_S2_PS0_iiiiiPKtibS2_i)
        .other          _Z28gemm_half_q_half_gptq_kernelILi3ELb1ELb0EEvPK6__halfPKjS4_S2_PS0_iiiiiPKtibS2_i,@"STO_CUDA_ENTRY STV_DEFAULT"
_Z28gemm_half_q_half_gptq_kernelILi3ELb1ELb0EEvPK6__halfPKjS4_S2_PS0_iiiiiPKtibS2_i:
.text._Z28gemm_half_q_half_gptq_kernelILi3ELb1ELb0EEvPK6__halfPKjS4_S2_PS0_iiiiiPKtibS2_i:
        /* <DEDUP_REMOVED lines=11> */
[----:B0-----:R-:W3:Y:S01]  /*00b0*/  LDG.E.U16 R32, desc[UR12][R32.64] ;  /* 0x0000000c20207981 */ /* 0x001ee2000c1e1500 */
[----:B------:R-:W-:-:S06]  /*00c0*/  UISETP.NE.AND UP0, UPT, UR6, 0x1, UPT ;  /* 0x000000010600788c */ /* 0x000fcc000bf05270 */
[----:B------:R-:W0:Y:S01]  /*00d0*/  S2UR UR10, SR_CTAID.Z ;  /* 0x00000000000a79c3 */ /* 0x000e220000002700 */
[----:B------:R-:W-:Y:S02]  /*00e0*/  PRMT R31, RZ, 0x7610, R31 ;  /* 0x00007610ff1f7816 */ /* 0x000fe4000000001f */
[----:B------:R-:W-:Y:S01]  /*00f0*/  PLOP3.LUT P1, PT, PT, PT, UP0, 0x80, 0x8 ;  /* 0x000000000008781c */ /* 0x000fe20003f2f008 */
[----:B------:R-:W-:-:S04]  /*0100*/  UPLOP3.LUT UP0, UPT, UPT, UPT, UPT, 0x80, 0x8 ;  /* 0x000000000008789c */ /* 0x000fc80003f0f070 */
[----:B------:R-:W4:Y:S01]  /*0110*/  S2UR UR4, SR_CTAID.X ;  /* 0x00000000000479c3 */ /* 0x000f220000002500 */
[----:B---3--:R-:W-:-:S07]  /*0120*/  PRMT R3, R32, 0x7610, R3 ;  /* 0x0000761020037816 */ /* 0x008fce0000000003 */
[----:B012-4-:R-:W-:Y:S05]  /*0130*/  @!P1 BRA `(.L_x_68) ;  /* 0x0000000000349947 */ /* 0x017fea0003800000 */
[----:B------:R-:W0:Y:S01]  /*0140*/  LDC R7, c[0x0][0x3d8] ;  /* 0x0000f600ff077b82 */ /* 0x000e220000000800 */
[----:B------:R-:W-:-:S06]  /*0150*/  UISETP.NE.AND UP1, UPT, UR6, 0x2, UPT ;  /* 0x000000020600788c */ /* 0x000fcc000bf25270 */
[----:B------:R-:W-:Y:S01]  /*0160*/  PLOP3.LUT P0, PT, PT, PT, UP1, 0x80, 0x8 ;  /* 0x000000000008781c */ /* 0x000fe20003f0f018 */
[----:B------:R-:W0:Y:S02]  /*0170*/  LDC.64 R4, c[0x0][0x3d0] ;  /* 0x0000f400ff047b82 */ /* 0x000e240000000a00 */
[----:B0-----:R-:W-:-:S05]  /*0180*/  IMAD.WIDE R4, R7, 0x2, R4 ;  /* 0x0000000207047825 */ /* 0x001fca00078e0204 */
[----:B------:R-:W2:Y:S01]  /*0190*/  LDG.E.U16 R31, desc[UR12][R4.64] ;  /* 0x0000000c041f7981 */ /* 0x000ea2000c1e1500 */
[----:B------:R-:W-:-:S06]  /*01a0*/  IMAD.WIDE R6, R7, 0x2, R4 ;  /* 0x0000000207067825 */ /* 0x000fcc00078e0204 */
[----:B------:R-:W3:Y:S02]  /*01b0*/  @P0 LDG.E.U16 R6, desc[UR12][R6.64] ;  /* 0x0000000c06060981 */ /* 0x000ee4000c1e1500 */
[----:B---3--:R-:W-:Y:S02]  /*01c0*/  @P0 R2UR UR5, R6 ;  /* 0x00000000060502ca */ /* 0x008fe400000e0000 */
[----:B--2---:R-:W-:-:S11]  /*01d0*/  LOP3.LUT R3, R31, R32, RZ, 0xfc, !PT ;  /* 0x000000201f037212 */ /* 0x004fd600078efcff */
[----:B------:R-:W-:Y:S01]  /*01e0*/  @P0 LOP3.LUT R8, R3, UR5, RZ, 0xfc, !PT ;  /* 0x0000000503080c12 */ /* 0x000fe2000f8efcff */
[----:B------:R-:W-:-:S03]  /*01f0*/  @UP1 UISETP.EQ.AND UP0, UPT, UR5, URZ, UPT ;  /* 0x000000ff0500128c */ /* 0x000fc6000bf02270 */
[----:B------:R-:W-:-:S08]  /*0200*/  @P0 PRMT R3, R8, 0x7610, R3 ;  /* 0x0000761008030816 */ /* 0x000fd00000000003 */
.L_x_68:
[----:B------:R-:W-:Y:S01]  /*0210*/  PRMT R3, R3, 0x9910, RZ ;  /* 0x0000991003037816 */ /* 0x000fe200000000ff */
[----:B------:R-:W-:Y:S02]  /*0220*/  USHF.L.U32 UR14, UR10, 0x7, URZ ;  /* 0x000000070a0e7899 */ /* 0x000fe400080006ff */
[----:B------:R-:W-:Y:S01]  /*0230*/  UISETP.LT.U32.AND UP1, UPT, UR6, 0x3, UPT ;  /* 0x000000030600788c */ /* 0x000fe2000bf21070 */
[----:B------:R-:W-:-:S03]  /*0240*/  ISETP.NE.AND P0, PT, R3, RZ, PT ;  /* 0x000000ff0300720c */ /* 0x000fc60003f05270 */
[----:B------:R-:W-:-:S04]  /*0250*/  MOV R3, UR14 ;  /* 0x0000000e00037c02 */ /* 0x000fc80008000f00 */
[----:B------:R-:W-:-:S06]  /*0260*/  VIADDMNMX R34, R3, 0x80, R0, PT ;  /* 0x0000008003227846 */ /* 0x000fcc0003800100 */
[----:B------:R-:W-:Y:S05]  /*0270*/  @!P0 EXIT ;  /* 0x000000000000894d */ /* 0x000fea0003800000 */
        /* <DEDUP_REMOVED lines=16> */
[----:B------:R-:W-:-:S04]  /*0380*/  IMAD R4, R0, UR9, RZ ;  /* 0x0000000900047c24 */ /* 0x000fc8000f8e02ff */
[----:B------:R-:W-:-:S05]  /*0390*/  IMAD R7, R4, 0x3, RZ ;  /* 0x0000000304077824 */ /* 0x000fca00078e02ff */
[----:B------:R-:W-:-:S04]  /*03a0*/  IADD3 R5, P0, PT, R18, R7, RZ ;  /* 0x0000000712057210 */ /* 0x000fc80007f1e0ff */
[----:B------:R-:W-:Y:S02]  /*03b0*/  LEA.HI.X.SX32 R6, R7, RZ, 0x1, P0 ;  /* 0x000000ff07067211 */ /* 0x000fe400000f0eff */
[----:B0-----:R-:W-:-:S04]  /*03c0*/  LEA R4, P0, R5, UR16, 0x1 ;  /* 0x0000001005047c11 */ /* 0x001fc8000f8008ff */
[----:B------:R-:W-:-:S05]  /*03d0*/  LEA.HI.X R5, R5, UR17, R6, 0x1, P0 ;  /* 0x0000001105057c11 */ /* 0x000fca00080f0c06 */
[----:B------:R-:W2:Y:S01]  /*03e0*/  LDG.E.U16.CONSTANT R4, desc[UR12][R4.64] ;  /* 0x0000000c04047981 */ /* 0x000ea2000c1e9500 */
[----:B------:R-:W-:-:S04]  /*03f0*/  UIADD3 UR7, UPT, UPT, -UR5, 0x1, URZ ;  /* 0x0000000105077890 */ /* 0x000fc8000fffe1ff */
[----:B------:R-:W-:Y:S01]  /*0400*/  UISETP.NE.AND UP1, UPT, UR7, URZ, UPT ;  /* 0x000000ff0700728c */ /* 0x000fe2000bf25270 */
[----:B--2---:R0:W-:Y:S08]  /*0410*/  STS.U16 [R3], R4 ;  /* 0x0000000403007388 */ /* 0x0041f00000000400 */
[----:B------:R-:W-:Y:S05]  /*0420*/  BRA.U !UP1, `(.L_x_70) ;  /* 0x0000000909707547 */ /* 0x000fea000b800000 */
[----:B------:R-:W-:Y:S01]  /*0430*/  UISETP.GE.AND UP1, UPT, UR7, URZ, UPT ;  /* 0x000000ff0700728c */ /* 0x000fe2000bf26270 */
[----:B------:R-:W-:Y:S01]  /*0440*/  VIADD R12, R3, 0x100 ;  /* 0x00000100030c7836 */ /* 0x000fe20000000000 */
[----:B0-----:R-:W-:-:S07]  /*0450*/  IADD3 R3, PT, PT, R7, R0, RZ ;  /* 0x0000000007037210 */ /* 0x001fce0007ffe0ff */
[----:B------:R-:W-:Y:S05]  /*0460*/  BRA.U UP1, `(.L_x_72) ;  /* 0x0000000101ec7547 */ /* 0x000fea000b800000 */
[----:B------:R-:W-:Y:S01]  /*0470*/  UIADD3 UR8, UPT, UPT, URZ, -UR7, URZ ;  /* 0x80000007ff087290 */ /* 0x000fe2000fffe0ff */
[----:B------:R-:W-:-:S03]  /*0480*/  PLOP3.LUT P0, PT, PT, PT, PT, 0x80, 0x8 ;  /* 0x000000000008781c */ /* 0x000fc60003f0f070 */
[----:B------:R-:W-:-:S09]  /*0490*/  UISETP.GT.AND UP1, UPT, UR8, 0x3, UPT ;  /* 0x000000030800788c */ /* 0x000fd2000bf24270 */
[----:B------:R-:W-:Y:S05]  /*04a0*/  BRA.U !UP1, `(.L_x_73) ;  /* 0x0000000109847547 */ /* 0x000fea000b800000 */
[----:B------:R-:W-:-:S13]  /*04b0*/  PLOP3.LUT P0, PT, PT, PT, PT, 0x8, 0x80 ;  /* 0x000000000080781c */ /* 0x000fda0003f0e170 */
.L_x_74:
[C---:B------:R-:W-:Y:S02]  /*04c0*/  IADD3 R5, P2, PT, R18.reuse, R3, RZ ;  /* 0x0000000312057210 */ /* 0x040fe40007f5e0ff */
[C---:B------:R-:W-:Y:S02]  /*04d0*/  IADD3 R7, PT, PT, R3.reuse, R0, RZ ;  /* 0x0000000003077210 */ /* 0x040fe40007ffe0ff */
[----:B------:R-:W-:Y:S02]  /*04e0*/  LEA.HI.X.SX32 R6, R3, RZ, 0x1, P2 ;  /* 0x000000ff03067211 */ /* 0x000fe400010f0eff */
[----:B------:R-:W-:Y:S01]  /*04f0*/  LEA R4, P2, R5, UR16, 0x1 ;  /* 0x0000001005047c11 */ /* 0x000fe2000f8408ff */
[----:B------:R-:W-:Y:S01]  /*0500*/  IMAD.IADD R3, R7, 0x1, R0 ;  /* 0x0000000107037824 */ /* 0x000fe200078e0200 */
[----:B------:R-:W-:Y:S02]  /*0510*/  IADD3 R10, P3, PT, R18, R7, RZ ;  /* 0x00000007120a7210 */ /* 0x000fe40007f7e0ff */
[----:B------:R-:W-:-:S02]  /*0520*/  LEA.HI.X R5, R5, UR17, R6, 0x1, P2 ;  /* 0x0000001105057c11 */ /* 0x000fc400090f0c06 */
[----:B------:R-:W-:Y:S02]  /*0530*/  IADD3 R13, PT, PT, R3, R0, RZ ;  /* 0x00000000030d7210 */ /* 0x000fe40007ffe0ff */
[----:B------:R-:W-:Y:S02]  /*0540*/  LEA.HI.X.SX32 R7, R7, RZ, 0x1, P3 ;  /* 0x000000ff07077211 */ /* 0x000fe400018f0eff */
[----:B------:R-:W-:Y:S01]  /*0550*/  IADD3 R9, P4, PT, R18, R3, RZ ;  /* 0x0000000312097210 */ /* 0x000fe20007f9e0ff */
[----:B------:R-:W2:Y:S01]  /*0560*/  LDG.E.U16.CONSTANT R5, desc[UR12][R4.64] ;  /* 0x0000000c04057981 */ /* 0x000ea2000c1e9500 */
[----:B------:R-:W-:Y:S02]  /*0570*/  LEA R6, P3, R10, UR16, 0x1 ;  /* 0x000000100a067c11 */ /* 0x000fe4000f8608ff */
[----:B------:R-:W-:Y:S02]  /*0580*/  IADD3 R11, P2, PT, R18, R13, RZ ;  /* 0x0000000d120b7210 */ /* 0x000fe40007f5e0ff */
[----:B------:R-:W-:-:S02]  /*0590*/  LEA.HI.X.SX32 R16, R3, RZ, 0x1, P4 ;  /* 0x000000ff03107211 */ /* 0x000fc400020f0eff */
[----:B------:R-:W-:Y:S02]  /*05a0*/  LEA.HI.X R7, R10, UR17, R7, 0x1, P3 ;  /* 0x000000110a077c11 */ /* 0x000fe400098f0c07 */
[----:B------:R-:W-:Y:S02]  /*05b0*/  LEA.HI.X.SX32 R14, R13, RZ, 0x1, P2 ;  /* 0x000000ff0d0e7211 */ /* 0x000fe400010f0eff */
[----:B------:R-:W-:Y:S02]  /*05c0*/  LEA R8, P4, R9, UR16, 0x1 ;  /* 0x0000001009087c11 */ /* 0x000fe4000f8808ff */
[----:B------:R-:W-:Y:S01]  /*05d0*/  LEA R10, P2, R11, UR16, 0x1 ;  /* 0x000000100b0a7c11 */ /* 0x000fe2000f8408ff */
[----:B------:R-:W3:Y:S01]  /*05e0*/  LDG.E.U16.CONSTANT R7, desc[UR12][R6.64] ;  /* 0x0000000c06077981 */ /* 0x000ee2000c1e9500 */
[----:B------:R-:W-:Y:S02]  /*05f0*/  LEA.HI.X R9, R9, UR17, R16, 0x1, P4 ;  /* 0x0000001109097c11 */ /* 0x000fe4000a0f0c10 */
        /* <DEDUP_REMOVED lines=10> */
[----:B0-----:R-:W-:Y:S01]  /*06a0*/  VIADD R12, R12, 0x400 ;  /* 0x000004000c0c7836 */ /* 0x001fe20000000000 */
[----:B------:R-:W-:Y:S06]  /*06b0*/  BRA.U !UP1, `(.L_x_74) ;  /* 0xfffffffd09807547 */ /* 0x000fec000b83ffff */
.L_x_73:
        /* <DEDUP_REMOVED lines=19> */
[----:B0-----:R-:W-:-:S07]  /*07f0*/  VIADD R12, R12, 0x200 ;  /* 0x000002000c0c7836 */ /* 0x001fce0000000000 */
.L_x_75:
[----:B------:R-:W-:-:S13]  /*0800*/  ISETP.EQ.AND P2, PT, RZ, UR7, PT ;  /* 0x00000007ff007c0c */ /* 0x000fda000bf42270 */
[----:B------:R-:W-:Y:S05]  /*0810*/  @!P0 BRA P2, `(.L_x_70) ;  /* 0x0000000400748947 */ /* 0x000fea0001000000 */
.L_x_72:
        /* <DEDUP_REMOVED lines=12> */
.L_x_71:
[C---:B------:R-:W-:Y:S01]  /*08e0*/  LEA R4, P0, R18.reuse, UR16, 0x1 ;  /* 0x0000001012047c11 */ /* 0x040fe2000f8008ff */
[----:B------:R-:W0:Y:S03]  /*08f0*/  LDCU.64 UR18, c[0x0][0x380] ;  /* 0x00007000ff1277ac */ /* 0x000e260008000a00 */
[----:B------:R-:W-:-:S05]  /*0900*/  LEA.HI.X R5, R18, UR17, RZ, 0x1, P0 ;  /* 0x0000001112057c11 */ /* 0x000fca00080f0cff */
[----:B------:R1:W5:Y:S01]  /*0910*/  LDG.E.U16.CONSTANT R16, desc[UR12][R4.64] ;  /* 0x0000000c04107981 */ /* 0x000362000c1e9500 */
[----:B------:R-:W-:Y:S01]  /*0920*/  UIADD3 UR7, UPT, UPT, URZ, -UR5, URZ ;  /* 0x80000005ff077290 */ /* 0x000fe2000fffe0ff */
[----:B------:R-:W-:-:S03]  /*0930*/  IMAD R13, R0, UR9, RZ ;  /* 0x00000009000d7c24 */ /* 0x000fc6000f8e02ff */
[----:B------:R-:W-:Y:S01]  /*0940*/  UISETP.GE.AND UP1, UPT, UR7, URZ, UPT ;  /* 0x000000ff0700728c */ /* 0x000fe2000bf26270 */
[----:B------:R-:W-:-:S08]  /*0950*/  IMAD R13, R13, 0x3, RZ ;  /* 0x000000030d0d7824 */ /* 0x000fd000078e02ff */
[----:B01----:R-:W-:Y:S05]  /*0960*/  BRA.U UP1, `(.L_x_76) ;  /* 0x0000000101f47547 */ /* 0x003fea000b800000 */
[----:B------:R-:W-:Y:S02]  /*0970*/  UIADD3 UR8, UPT, UPT, URZ, -UR7, URZ ;  /* 0x80000007ff087290 */ /* 0x000fe4000fffe0ff */
[----:B------:R-:W-:Y:S02]  /*0980*/  UPLOP3.LUT UP1, UPT, UPT, UPT, UPT, 0x80, 0x8 ;  /* 0x000000000008789c */ /* 0x000fe40003f2f070 */
[----:B------:R-:W-:-:S09]  /*0990*/  UISETP.GT.AND UP2, UPT, UR8, 0x3, UPT ;  /* 0x000000030800788c */ /* 0x000fd2000bf44270 */
[----:B------:R-:W-:Y:S05]  /*09a0*/  BRA.U !UP2, `(.L_x_77) ;  /* 0x000000010a887547 */ /* 0x000fea000b800000 */
[----:B------:R-:W0:Y:S01]  /*09b0*/  LDCU.64 UR16, c[0x0][0x380] ;  /* 0x00007000ff1077ac */ /* 0x000e220008000a00 */
[----:B------:R-:W-:-:S11]  /*09c0*/  UPLOP3.LUT UP1, UPT, UPT, UPT, UPT, 0x40, 0x4 ;  /* 0x000000000004789c */ /* 0x000fd60003f2e870 */
.L_x_78:
[----:B------:R-:W-:Y:S01]  /*09d0*/  IMAD.IADD R7, R13, 0x1, R0 ;  /* 0x000000010d077824 */ /* 0x000fe200078e0200 */
[----:B-----5:R-:W-:-:S04]  /*09e0*/  IADD3 R5, P0, PT, R16, R13, RZ ;  /* 0x0000000d10057210 */ /* 0x020fc80007f1e0ff */
[-C--:B------:R-:W-:Y:S02]  /*09f0*/  IADD3 R9, PT, PT, R7, R0.reuse, RZ ;  /* 0x0000000007097210 */ /* 0x080fe40007ffe0ff */
[----:B------:R-:W-:Y:S02]  /*0a00*/  LEA.HI.X.SX32 R6, R13, RZ, 0x1, P0 ;  /* 0x000000ff0d067211 */ /* 0x000fe400000f0eff */
[----:B0-----:R-:W-:Y:S02]  /*0a10*/  LEA R4, P0, R5, UR16, 0x1 ;  /* 0x0000001005047c11 */ /* 0x001fe4000f8008ff */
[----:B------:R-:W-:Y:S02]  /*0a20*/  IADD3 R10, P2, PT, R16, R7, RZ ;  /* 0x00000007100a7210 */ /* 0x000fe40007f5e0ff */
[----:B------:R-:W-:Y:S02]  /*0a30*/  IADD3 R13, PT, PT, R9, R0, RZ ;  /* 0x00000000090d7210 */ /* 0x000fe40007ffe0ff */
[----:B------:R-:W-:-:S02]  /*0a40*/  LEA.HI.X R5, R5, UR17, R6, 0x1, P0 ;  /* 0x0000001105057c11 */ /* 0x000fc400080f0c06 */
[----:B------:R-:W-:Y:S02]  /*0a50*/  LEA.HI.X.SX32 R7, R7, RZ, 0x1, P2 ;  /* 0x000000ff07077211 */ /* 0x000fe400010f0eff */
[----:B------:R-:W-:Y:S01]  /*0a60*/  LEA R6, P0, R10, UR16, 0x1 ;  /* 0x000000100a067c11 */ /* 0x000fe2000f8008ff */
[----:B------:R-:W2:Y:S01]  /*0a70*/  LDG.E.U16.CONSTANT R4, desc[UR12][R4.64] ;  /* 0x0000000c04047981 */ /* 0x000ea2000c1e9500 */
[C---:B------:R-:W-:Y:S02]  /*0a80*/  IADD3 R14, P3, PT, R16.reuse, R9, RZ ;  /* 0x00000009100e7210 */ /* 0x040fe40007f7e0ff */
[----:B------:R-:W-:Y:S02]  /*0a90*/  IADD3 R11, P4, PT, R16, R13, RZ ;  /* 0x0000000d100b7210 */ /* 0x000fe40007f9e0ff */
[----:B------:R-:W-:Y:S02]  /*0aa0*/  LEA.HI.X R7, R10, UR17, R7, 0x1, P0 ;  /* 0x000000110a077c11 */ /* 0x000fe400080f0c07 */
[----:B------:R-:W-:-:S02]  /*0ab0*/  LEA.HI.X.SX32 R9, R9, RZ, 0x1, P3 ;  /* 0x000000ff09097211 */ /* 0x000fc400018f0eff */
[C---:B------:R-:W-:Y:S01]  /*0ac0*/  LEA R8, P2, R14.reuse, UR16, 0x1 ;  /* 0x000000100e087c11 */ /* 0x040fe2000f8408ff */
[----:B------:R-:W3:Y:S01]  /*0ad0*/  LDG.E.U16.CONSTANT R6, desc[UR12][R6.64] ;  /* 0x0000000c06067981 */ /* 0x000ee2000c1e9500 */
[----:B------:R-:W-:Y:S02]  /*0ae0*/  LEA.HI.X.SX32 R12, R13, RZ, 0x1, P4 ;  /* 0x000000ff0d0c7211 */ /* 0x000fe400020f0eff */
[C---:B------:R-:W-:Y:S02]  /*0af0*/  LEA R10, P0, R11.reuse, UR16, 0x1 ;  /* 0x000000100b0a7c11 */ /* 0x040fe4000f8008ff */
[----:B------:R-:W-:Y:S02]  /*0b00*/  LEA.HI.X R9, R14, UR17, R9, 0x1, P2 ;  /* 0x000000110e097c11 */ /* 0x000fe400090f0c09 */
[----:B------:R-:W-:-:S03]  /*0b10*/  LEA.HI.X R11, R11, UR17, R12, 0x1, P0 ;  /* 0x000000110b0b7c11 */ /* 0x000fc600080f0c0c */
[----:B------:R-:W4:Y:S04]  /*0b20*/  LDG.E.U16.CONSTANT R8, desc[UR12][R8.64] ;  /* 0x0000000c08087981 */ /* 0x000f28000c1e9500 */
[----:B------:R-:W4:Y:S01]  /*0b30*/  LDG.E.U16.CONSTANT R10, desc[UR12][R10.64] ;  /* 0x0000000c0a0a7981 */ /* 0x000f22000c1e9500 */
[----:B------:R-:W-:-:S04]  /*0b40*/  UIADD3 UR7, UPT, UPT, UR7, 0x4, URZ ;  /* 0x0000000407077890 */ /* 0x000fc8000fffe0ff */
[----:B------:R-:W-:Y:S01]  /*0b50*/  UISETP.GE.AND UP2, UPT, UR7, -0x3, UPT ;  /* 0xfffffffd0700788c */ /* 0x000fe2000bf46270 */
[----:B------:R-:W-:Y:S01]  /*0b60*/  IMAD.IADD R13, R13, 0x1, R0 ;  /* 0x000000010d0d7824 */ /* 0x000fe200078e0200 */
[----:B--2---:R-:W-:Y:S04]  /*0b70*/  STS.U16 [R3], R4 ;  /* 0x0000000403007388 */ /* 0x004fe80000000400 */
[----:B---3--:R-:W-:Y:S04]  /*0b80*/  STS.U16 [R3+0x100], R6 ;  /* 0x0001000603007388 */ /* 0x008fe80000000400 */
[----:B----4-:R-:W-:Y:S04]  /*0b90*/  STS.U16 [R3+0x200], R8 ;  /* 0x0002000803007388 */ /* 0x010fe80000000400 */
[----:B------:R0:W-:Y:S02]  /*0ba0*/  STS.U16 [R3+0x300], R10 ;  /* 0x0003000a03007388 */ /* 0x0001e40000000400 */
[----:B0-----:R-:W-:Y:S01]  /*0bb0*/  IADD3 R3, PT, PT, R3, 0x400, RZ ;  /* 0x0000040003037810 */ /* 0x001fe20007ffe0ff */
[----:B------:R-:W-:Y:S06]  /*0bc0*/  BRA.U !UP2, `(.L_x_78) ;  /* 0xfffffffd0a807547 */ /* 0x000fec000b83ffff */
.L_x_77:
        /* <DEDUP_REMOVED lines=12> */
[----:B------:R-:W-:-:S03]  /*0c90*/  LEA.HI.X R7, R7, UR17, R8, 0x1, P2 ;  /* 0x0000001107077c11 */ /* 0x000fc600090f0c08 */
[----:B------:R-:W2:Y:S04]  /*0ca0*/  LDG.E.U16.CONSTANT R4, desc[UR12][R4.64] ;  /* 0x0000000c04047981 */ /* 0x000ea8000c1e9500 */
[----:B------:R-:W3:Y:S01]  /*0cb0*/  LDG.E.U16.CONSTANT R6, desc[UR12][R6.64] ;  /* 0x0000000c06067981 */ /* 0x000ee2000c1e9500 */
[----:B------:R-:W-:Y:S01]  /*0cc0*/  IMAD.IADD R13, R9, 0x1, R0 ;  /* 0x00000001090d7824 */ /* 0x000fe200078e0200 */
[----:B------:R-:W-:Y:S02]  /*0cd0*/  UIADD3 UR7, UPT, UPT, UR7, 0x2, URZ ;  /* 0x0000000207077890 */ /* 0x000fe4000fffe0ff */
[----:B------:R-:W-:Y:S01]  /*0ce0*/  UPLOP3.LUT UP1, UPT, UPT, UPT, UPT, 0x40, 0x4 ;  /* 0x000000000004789c */ /* 0x000fe20003f2e870 */
[----:B--2---:R-:W-:Y:S04]  /*0cf0*/  STS.U16 [R3], R4 ;  /* 0x0000000403007388 */ /* 0x004fe80000000400 */
[----:B---3--:R0:W-:Y:S02]  /*0d00*/  STS.U16 [R3+0x100], R6 ;  /* 0x0001000603007388 */ /* 0x0081e40000000400 */
[----:B0-----:R-:W-:-:S07]  /*0d10*/  IADD3 R3, PT, PT, R3, 0x200, RZ ;  /* 0x0000020003037810 */ /* 0x001fce0007ffe0ff */
.L_x_79:
[----:B------:R-:W-:-:S09]  /*0d20*/  UISETP.NE.OR UP1, UPT, UR7, URZ, UP1 ;  /* 0x000000ff0700728c */ /* 0x000fd20008f25670 */
[----:B------:R-:W-:Y:S05]  /*0d30*/  BRA.U !UP1, `(.L_x_70) ;  /* 0x00000001092c7547 */ /* 0x000fea000b800000 */
.L_x_76:
[----:B-----5:R-:W-:-:S04]  /*0d40*/  IADD3 R5, P0, PT, R16, R13, RZ ;  /* 0x0000000d10057210 */ /* 0x020fc80007f1e0ff */
[----:B------:R-:W-:Y:S02]  /*0d50*/  LEA.HI.X.SX32 R6, R13, RZ, 0x1, P0 ;  /* 0x000000ff0d067211 */ /* 0x000fe400000f0eff */
[----:B------:R-:W-:-:S04]  /*0d60*/  LEA R4, P0, R5, UR18, 0x1 ;  /* 0x0000001205047c11 */ /* 0x000fc8000f8008ff */
[----:B------:R-:W-:-:S05]  /*0d70*/  LEA.HI.X R5, R5, UR19, R6, 0x1, P0 ;  /* 0x0000001305057c11 */ /* 0x000fca00080f0c06 */
[----:B------:R-:W2:Y:S01]  /*0d80*/  LDG.E.U16.CONSTANT R4, desc[UR12][R4.64] ;  /* 0x0000000c04047981 */ /* 0x000ea2000c1e9500 */
[----:B------:R-:W-:Y:S01]  /*0d90*/  UIADD3 UR7, UPT, UPT, UR7, 0x1, URZ ;  /* 0x0000000107077890 */ /* 0x000fe2000fffe0ff */
[----:B------:R-:W-:-:S03]  /*0da0*/  IADD3 R13, PT, PT, R13, R0, RZ ;  /* 0x000000000d0d7210 */ /* 0x000fc60007ffe0ff */
[----:B------:R-:W-:Y:S01]  /*0db0*/  UISETP.NE.AND UP1, UPT, UR7, URZ, UPT ;  /* 0x000000ff0700728c */ /* 0x000fe2000bf25270 */
[----:B--2---:R0:W-:Y:S02]  /*0dc0*/  STS.U16 [R3], R4 ;  /* 0x0000000403007388 */ /* 0x0041e40000000400 */
[----:B0-----:R-:W-:-:S06]  /*0dd0*/  VIADD R3, R3, 0x100 ;  /* 0x0000010003037836 */ /* 0x001fcc0000000000 */
[----:B------:R-:W-:Y:S05]  /*0de0*/  BRA.U UP1, `(.L_x_76) ;  /* 0xfffffffd01d47547 */ /* 0x000fea000b83ffff */
.L_x_70:
[----:B------:R-:W-:Y:S05]  /*0df0*/  BSYNC.RECONVERGENT B0 ;  /* 0x0000000000007941 */ /* 0x000fea0003800200 */
.L_x_69:
        /* <DEDUP_REMOVED lines=11> */
[----:B------:R-:W-:-:S06]  /*0eb0*/  UIMAD UR7, UR7, 0x3, UR4 ;  /* 0x00000003070778a4 */ /* 0x000fcc000f8e0204 */
[----:B0-----:R-:W-:Y:S01]  /*0ec0*/  LEA R3, R2, UR7, 0x2 ;  /* 0x0000000702037c11 */ /* 0x001fe2000f8e10ff */
[----:B------:R-:W-:Y:S06]  /*0ed0*/  BRA.U UP1, `(.L_x_81) ;  /* 0x00000001018c7547 */ /* 0x000fec000b800000 */
[----:B------:R-:W-:Y:S02]  /*0ee0*/  UIADD3 UR4, UPT, UPT, URZ, -UR5, URZ ;  /* 0x80000005ff047290 */ /* 0x000fe4000fffe0ff */
[----:B------:R-:W-:Y:S02]  /*0ef0*/  UPLOP3.LUT UP1, UPT, UPT, UPT, UPT, 0x80, 0x8 ;  /* 0x000000000008789c */ /* 0x000fe40003f2f070 */
[----:B------:R-:W-:-:S09]  /*0f00*/  UISETP.GT.AND UP2, UPT, UR4, 0x3, UPT ;  /* 0x000000030400788c */ /* 0x000fd2000bf44270 */
[----:B------:R-:W-:Y:S05]  /*0f10*/  BRA.U !UP2, `(.L_x_82) ;  /* 0x000000010a447547 */ /* 0x000fea000b800000 */
[----:B------:R-:W0:Y:S01]  /*0f20*/  LDC.64 R12, c[0x0][0x3a0] ;  /* 0x0000e800ff0c7b82 */ /* 0x000e220000000a00 */
[----:B------:R-:W-:-:S11]  /*0f30*/  UPLOP3.LUT UP1, UPT, UPT, UPT, UPT, 0x40, 0x4 ;  /* 0x000000000004789c */ /* 0x000fd60003f2e870 */
.L_x_83:
[C---:B-1----:R-:W-:Y:S01]  /*0f40*/  IADD3 R7, PT, PT, R3.reuse, UR11, RZ ;  /* 0x0000000b03077c10 */ /* 0x042fe2000fffe0ff */
[--C-:B0-----:R-:W-:Y:S01]  /*0f50*/  IMAD.WIDE R4, R3, 0x2, R12.reuse ;  /* 0x0000000203047825 */ /* 0x101fe200078e020c */
[----:B------:R-:W-:Y:S02]  /*0f60*/  UIADD3 UR5, UPT, UPT, UR5, 0x4, URZ ;  /* 0x0000000405057890 */ /* 0x000fe4000fffe0ff */
[C---:B------:R-:W-:Y:S01]  /*0f70*/  IADD3 R9, PT, PT, R7.reuse, UR11, RZ ;  /* 0x0000000b07097c10 */ /* 0x040fe2000fffe0ff */
[--C-:B------:R-:W-:Y:S01]  /*0f80*/  IMAD.WIDE R6, R7, 0x2, R12.reuse ;  /* 0x0000000207067825 */ /* 0x100fe200078e020c */
[----:B------:R1:W-:Y:S01]  /*0f90*/  STG.E.64 desc[UR12][R4.64], RZ ;  /* 0x000000ff04007986 */ /* 0x0003e2000c101b0c */
[----:B------:R-:W-:Y:S02]  /*0fa0*/  UISETP.GE.AND UP2, UPT, UR5, -0x3, UPT ;  /* 0xfffffffd0500788c */ /* 0x000fe4000bf46270 */
[C---:B------:R-:W-:Y:S01]  /*0fb0*/  VIADD R15, R9.reuse, UR11 ;  /* 0x0000000b090f7c36 */ /* 0x040fe20008000000 */
[----:B------:R1:W-:Y:S01]  /*0fc0*/  STG.E.64 desc[UR12][R6.64], RZ ;  /* 0x000000ff06007986 */ /* 0x0003e2000c101b0c */
[----:B------:R-:W-:-:S03]  /*0fd0*/  IMAD.WIDE R8, R9, 0x2, R12 ;  /* 0x0000000209087825 */ /* 0x000fc600078e020c */
[C---:B------:R-:W-:Y:S01]  /*0fe0*/  IADD3 R3, PT, PT, R15.reuse, UR11, RZ ;  /* 0x0000000b0f037c10 */ /* 0x040fe2000fffe0ff */
[----:B------:R-:W-:Y:S01]  /*0ff0*/  IMAD.WIDE R10, R15, 0x2, R12 ;  /* 0x000000020f0a7825 */ /* 0x000fe200078e020c */
[----:B------:R1:W-:Y:S04]  /*1000*/  STG.E.64 desc[UR12][R8.64], RZ ;  /* 0x000000ff08007986 */ /* 0x0003e8000c101b0c */
[----:B------:R1:W-:Y:S01]  /*1010*/  STG.E.64 desc[UR12][R10.64], RZ ;  /* 0x000000ff0a007986 */ /* 0x0003e2000c101b0c */
[----:B------:R-:W-:Y:S05]  /*1020*/  BRA.U !UP2, `(.L_x_83) ;  /* 0xfffffffd0ac47547 */ /* 0x000fea000b83ffff */
.L_x_82:
[----:B------:R-:W-:-:S04]  /*1030*/  UIADD3 UR4, UPT, UPT, URZ, -UR5, URZ ;  /* 0x80000005ff047290 */ /* 0x000fc8000fffe0ff */
[----:B------:R-:W-:-:S09]  /*1040*/  UISETP.GT.AND UP2, UPT, UR4, 0x1, UPT ;  /* 0x000000010400788c */ /* 0x000fd2000bf44270 */
[----:B------:R-:W-:Y:S05]  /*1050*/  BRA.U !UP2, `(.L_x_84) ;  /* 0x000000010a247547 */ /* 0x000fea000b800000 */
[----:B-1----:R-:W0:Y:S01]  /*1060*/  LDC.64 R6, c[0x0][0x3a0] ;  /* 0x0000e800ff067b82 */ /* 0x002e220000000a00 */
[C---:B------:R-:W-:Y:S01]  /*1070*/  IADD3 R9, PT, PT, R3.reuse, UR11, RZ ;  /* 0x0000000b03097c10 */ /* 0x040fe2000fffe0ff */
[----:B------:R-:W-:Y:S02]  /*1080*/  UIADD3 UR5, UPT, UPT, UR5, 0x2, URZ ;  /* 0x0000000205057890 */ /* 0x000fe4000fffe0ff */
[----:B------:R-:W-:Y:S01]  /*1090*/  UPLOP3.LUT UP1, UPT, UPT, UPT, UPT, 0x40, 0x4 ;  /* 0x000000000004789c */ /* 0x000fe20003f2e870 */
[----:B0-----:R-:W-:-:S04]  /*10a0*/  IMAD.WIDE R4, R3, 0x2, R6 ;  /* 0x0000000203047825 */ /* 0x001fc800078e0206 */
[C---:B------:R-:W-:Y:S01]  /*10b0*/  IMAD.WIDE R6, R9.reuse, 0x2, R6 ;  /* 0x0000000209067825 */ /* 0x040fe200078e0206 */
[----:B------:R0:W-:Y:S03]  /*10c0*/  STG.E.64 desc[UR12][R4.64], RZ ;  /* 0x000000ff04007986 */ /* 0x0001e6000c101b0c */
[----:B------:R-:W-:Y:S01]  /*10d0*/  VIADD R3, R9, UR11 ;  /* 0x0000000b09037c36 */ /* 0x000fe20008000000 */
[----:B------:R0:W-:Y:S06]  /*10e0*/  STG.E.64 desc[UR12][R6.64], RZ ;  /* 0x000000ff06007986 */ /* 0x0001ec000c101b0c */
.L_x_84:
[----:B------:R-:W-:-:S09]  /*10f0*/  UISETP.NE.OR UP1, UPT, UR5, URZ, UP1 ;  /* 0x000000ff0500728c */ /* 0x000fd20008f25670 */
[----:B------:R-:W-:Y:S05]  /*1100*/  BRA.U !UP1, `(.L_x_80) ;  /* 0x00000001091c7547 */ /* 0x000fea000b800000 */
.L_x_81:
[----:B01----:R-:W0:Y:S02]  /*1110*/  LDC.64 R4, c[0x0][0x3a0] ;  /* 0x0000e800ff047b82 */ /* 0x003e240000000a00 */
.L_x_85:
[C---:B0-----:R-:W-:Y:S01]  /*1120*/  IMAD.WIDE R6, R3.reuse, 0x2, R4 ;  /* 0x0000000203067825 */ /* 0x041fe200078e0204 */
[----:B------:R-:W-:Y:S01]  /*1130*/  UIADD3 UR5, UPT, UPT, UR5, 0x1, URZ ;  /* 0x0000000105057890 */ /* 0x000fe2000fffe0ff */
[----:B------:R-:W-:-:S03]  /*1140*/  IADD3 R3, PT, PT, R3, UR11, RZ ;  /* 0x0000000b03037c10 */ /* 0x000fc6000fffe0ff */
[----:B------:R2:W-:Y:S01]  /*1150*/  STG.E.64 desc[UR12][R6.64], RZ ;  /* 0x000000ff06007986 */ /* 0x0005e2000c101b0c */
[----:B------:R-:W-:-:S09]  /*1160*/  UISETP.NE.AND UP1, UPT, UR5, URZ, UPT ;  /* 0x000000ff0500728c */ /* 0x000fd2000bf25270 */
[----:B--2---:R-:W-:Y:S05]  /*1170*/  BRA.U UP1, `(.L_x_85) ;  /* 0xfffffffd01e87547 */ /* 0x004fea000b83ffff */
.L_x_80:
[----:B------:R-:W0:Y:S01]  /*1180*/  LDCU UR7, c[0x0][0x3b8] ;  /* 0x00007700ff0777ac */ /* 0x000e220008000800 */
[----:B-1----:R-:W-:Y:S01]  /*1190*/  IABS R8, UR14 ;  /* 0x0000000e00087c13 */ /* 0x002fe20008000000 */
[----:B------:R-:W1:Y:S03]  /*11a0*/  LDCU.64 UR16, c[0x0][0x388] ;  /* 0x00007100ff1077ac */ /* 0x000e660008000a00 */
[----:B------:R-:W-:Y:S02]  /*11b0*/  R2UR UR8, R8 ;  /* 0x00000000080872ca */ /* 0x000fe400000e0000 */
[----:B0-----:R-:W-:-:S04]  /*11c0*/  MOV R3, UR7 ;  /* 0x0000000700037c02 */ /* 0x001fc80008000f00 */
[----:B------:R-:W-:-:S04]  /*11d0*/  IABS R6, R3 ;  /* 0x0000000300067213 */ /* 0x000fc80000000000 */
[----:B------:R-:W0:Y:S08]  /*11e0*/  I2F.RP R3, R6 ;  /* 0x0000000600037306 */ /* 0x000e300000209400 */
[----:B0-----:R-:W0:Y:S02]  /*11f0*/  MUFU.RCP R3, R3 ;  /* 0x0000000300037308 */ /* 0x001e240000001000 */
[----:B0-----:R-:W-:-:S06]  /*1200*/  VIADD R4, R3, 0xffffffe ;  /* 0x0ffffffe03047836 */ /* 0x001fcc0000000000 */
[----:B------:R0:W2:Y:S02]  /*1210*/  F2I.FTZ.U32.TRUNC.NTZ R5, R4 ;  /* 0x0000000400057305 */ /* 0x0000a4000021f000 */
[----:B0-----:R-:W-:Y:S01]  /*1220*/  HFMA2 R4, -RZ, RZ, 0, 0 ;  /* 0x00000000ff047431 */ /* 0x001fe200000001ff */
[----:B--2---:R-:W-:Y:S02]  /*1230*/  R2UR UR5, R5 ;  /* 0x00000000050572ca */ /* 0x004fe400000e0000 */
[----:B------:R-:W-:Y:S02]  /*1240*/  IADD3 R7, PT, PT, RZ, -R5, RZ ;  /* 0x80000005ff077210 */ /* 0x000fe40007ffe0ff */
[----:B------:R-:W-:-:S03]  /*1250*/  R2UR UR4, R4 ;  /* 0x00000000040472ca */ /* 0x000fc600000e0000 */
[----:B------:R-:W-:-:S10]  /*1260*/  IMAD R7, R7, R6, RZ ;  /* 0x0000000607077224 */ /* 0x000fd400078e02ff */
[----:B------:R-:W-:Y:S02]  /*1270*/  IMAD.HI.U32 R7, R5, R7, UR4 ;  /* 0x0000000405077e27 */ /* 0x000fe4000f8e0007 */
[----:B------:R-:W0:Y:S03]  /*1280*/  LDC.64 R4, c[0x0][0x390] ;  /* 0x0000e400ff047b82 */ /* 0x000e260000000a00 */
[----:B------:R-:W-:-:S13]  /*1290*/  R2UR UR4, R7 ;  /* 0x00000000070472ca */ /* 0x000fda00000e0000 */
[----:B------:R-:W-:Y:S02]  /*12a0*/  UIMAD.WIDE.U32 UR4, UR4, UR8, URZ ;  /* 0x00000008040472a5 */ /* 0x000fe4000f8e00ff */
[----:B------:R-:W-:-:S04]  /*12b0*/  ULOP3.LUT UR4, UR14, UR7, URZ, 0x3c, !UPT ;  /* 0x000000070e047292 */ /* 0x000fc8000f8e3cff */
[----:B------:R-:W-:-:S04]  /*12c0*/  IMAD R3, RZ, RZ, -UR5 ;  /* 0x80000005ff037e24 */ /* 0x000fc8000f8e02ff */
        /* <DEDUP_REMOVED lines=9> */
[----:B------:R-:W-:-:S04]  /*1360*/  SHF.R.S32.HI R6, RZ, 0x1f, R33 ;  /* 0x0000001fff067819 */ /* 0x000fc80000011421 */
[----:B------:R-:W-:-:S04]  /*1370*/  LEA.HI R6, R6, R33, RZ, 0x3 ;  /* 0x0000002106067211 */ /* 0x000fc800078f18ff */
[----:B------:R-:W-:-:S03]  /*1380*/  SHF.R.S32.HI R29, RZ, 0x3, R6 ;  /* 0x00000003ff1d7819 */ /* 0x000fc60000011406 */
        /* <DEDUP_REMOVED lines=9> */
[----:B------:R-:W-:Y:S02]  /*1420*/  LEA.HI.SX32 R3, R6, R29, 0x1d ;  /* 0x0000001d06037211 */ /* 0x000fe400078feaff */
[----:B------:R-:W2:Y:S03]  /*1430*/  LDC.64 R6, c[0x0][0x398] ;  /* 0x0000e600ff067b82 */ /* 0x000ea60000000a00 */
[----:B0-----:R-:W-:-:S06]  /*1440*/  IMAD.WIDE R4, R3, 0x4, R4 ;  /* 0x0000000403047825 */ /* 0x001fcc00078e0204 */
[----:B------:R-:W3:Y:S01]  /*1450*/  LDG.E.CONSTANT R5, desc[UR12][R4.64] ;  /* 0x0000000c04057981 */ /* 0x000ee2000c1e9900 */
[----:B------:R-:W-:-:S05]  /*1460*/  IADD3 R3, PT, PT, R33, UR8, RZ ;  /* 0x0000000821037c10 */ /* 0x000fca000fffe0ff */
[----:B--2---:R-:W-:-:S05]  /*1470*/  IMAD.WIDE R6, R3, 0x2, R6 ;  /* 0x0000000203067825 */ /* 0x004fca00078e0206 */
[----:B------:R-:W2:Y:S04]  /*1480*/  LDG.E.CONSTANT R17, desc[UR12][R6.64] ;  /* 0x0000000c06117981 */ /* 0x000ea8000c1e9900 */
[----:B------:R0:W4:Y:S01]  /*1490*/  LDG.E.CONSTANT R18, desc[UR12][R6.64+0x4] ;  /* 0x0000040c06127981 */ /* 0x000122000c1e9900 */
[----:B------:R-:W-:Y:S01]  /*14a0*/  UIMAD UR4, UR10, UR11, URZ ;  /* 0x0000000b0a0472a4 */ /* 0x000fe2000f8e02ff */
[----:B------:R-:W-:Y:S01]  /*14b0*/  IMAD.SHL.U32 R30, R2, 0x10, RZ ;  /* 0x00000010021e7824 */ /* 0x000fe200078e00ff */
[----:B------:R-:W1:Y:S01]  /*14c0*/  I2F.F16 R8, -0x40 ;  /* 0xffffffc000087906 */ /* 0x000e620000200c00 */
[----:B------:R-:W-:Y:S01]  /*14d0*/  SHF.R.S32.HI R2, RZ, 0x1f, R33 ;  /* 0x0000001fff027819 */ /* 0x000fe20000011421 */
[----:B------:R-:W-:Y:S01]  /*14e0*/  USHF.L.U32 UR4, UR4, 0x4, URZ ;  /* 0x0000000404047899 */ /* 0x000fe200080006ff */
[----:B------:R-:W-:-:S02]  /*14f0*/  ISETP.LE.AND P0, PT, R0, UR14, PT ;  /* 0x0000000e00007c0c */ /* 0x000fc4000bf03270 */
[----:B------:R-:W-:Y:S02]  /*1500*/  CS2R R10, SRZ ;  /* 0x00000000000a7805 */ /* 0x000fe4000001ff00 */
[----:B------:R-:W-:Y:S02]  /*1510*/  LOP3.LUT R30, R30, 0x10, RZ, 0xc0, !PT ;  /* 0x000000101e1e7812 */ /* 0x000fe400078ec0ff */
[----:B------:R-:W-:Y:S02]  /*1520*/  MOV R12, RZ ;  /* 0x000000ff000c7202 */ /* 0x000fe40000000f00 */
[----:B------:R-:W-:Y:S02]  /*1530*/  IADD3 R38, P2, PT, R33, UR4, RZ ;  /* 0x0000000421267c10 */ /* 0x000fe4000ff5e0ff */
[----:B------:R-:W-:-:S04]  /*1540*/  MOV R3, UR4 ;  /* 0x0000000400037c02 */ /* 0x000fc80008000f00 */
[----:B------:R-:W-:Y:S02]  /*1550*/  LEA.HI.X.SX32 R3, R3, R2, 0x1, P2 ;  /* 0x0000000203037211 */ /* 0x000fe400010f0eff */
[----:B-1----:R-:W-:Y:S02]  /*1560*/  R2UR UR9, R8 ;  /* 0x00000000080972ca */ /* 0x002fe400000e0000 */
[----:B------:R-:W-:-:S04]  /*1570*/  LEA R37, P2, R38, UR16, 0x2 ;  /* 0x0000001026257c11 */ /* 0x000fc8000f8410ff */
[----:B------:R-:W-:Y:S02]  /*1580*/  LEA.HI.X R38, R38, UR17, R3, 0x2, P2 ;  /* 0x0000001126267c11 */ /* 0x000fe400090f1403 */
[----:B---3--:R-:W-:-:S04]  /*1590*/  SHF.R.U32.HI R5, RZ, R30, R5 ;  /* 0x0000001eff057219 */ /* 0x008fc80000011605 */
[--C-:B------:R-:W-:Y:S02]  /*15a0*/  SHF.R.U32.HI R0, RZ, 0x4, R5.reuse ;  /* 0x00000004ff007819 */ /* 0x100fe40000011605 */
[--C-:B------:R-:W-:Y:S02]  /*15b0*/  SHF.R.U32.HI R2, RZ, 0x8, R5.reuse ;  /* 0x00000008ff027819 */ /* 0x100fe40000011605 */
[----:B0-----:R-:W-:Y:S02]  /*15c0*/  SHF.R.U32.HI R6, RZ, 0xc, R5 ;  /* 0x0000000cff067819 */ /* 0x001fe40000011605 */
[----:B------:R-:W-:Y:S02]  /*15d0*/  LOP3.LUT R13, R5, 0xf, RZ, 0xc0, !PT ;  /* 0x0000000f050d7812 */ /* 0x000fe400078ec0ff */
[----:B------:R-:W-:Y:S01]  /*15e0*/  LOP3.LUT R14, R0, 0xf, RZ, 0xc0, !PT ;  /* 0x0000000f000e7812 */ /* 0x000fe200078ec0ff */
[----:B------:R-:W-:Y:S01]  /*15f0*/  IMAD.MOV.U32 R0, RZ, RZ, RZ ;  /* 0x000000ffff007224 */ /* 0x000fe200078e00ff */
[----:B------:R-:W-:-:S02]  /*1600*/  LOP3.LUT R15, R2, 0xf, RZ, 0xc0, !PT ;  /* 0x0000000f020f7812 */ /* 0x000fc400078ec0ff */
[----:B------:R-:W-:Y:S02]  /*1610*/  CS2R R2, SRZ ;  /* 0x0000000000027805 */ /* 0x000fe4000001ff00 */
[----:B-----5:R-:W-:Y:S02]  /*1620*/  LOP3.LUT R16, R6, 0xf, RZ, 0xc0, !PT ;  /* 0x0000000f06107812 */ /* 0x020fe400078ec0ff */
[----:B------:R-:W-:Y:S02]  /*1630*/  CS2R R6, SRZ ;  /* 0x0000000000067805 */ /* 0x000fe4000001ff00 */
[C---:B------:R-:W-:Y:S01]  /*1640*/  IADD3 R4, PT, PT, R13.reuse, 0x1, RZ ;  /* 0x000000010d047810 */ /* 0x040fe20007ffe0ff */
[----:B------:R-:W-:Y:S01]  /*1650*/  VIADD R13, R13, 0xe401 ;  /* 0x0000e4010d0d7836 */ /* 0x000fe20000000000 */
[----:B------:R-:W-:Y:S02]  /*1660*/  IADD3 R8, PT, PT, R14, 0x1, RZ ;  /* 0x000000010e087810 */ /* 0x000fe40007ffe0ff */
[----:B------:R-:W-:Y:S01]  /*1670*/  IADD3 R21, PT, PT, R15, 0x1, RZ ;  /* 0x000000010f157810 */ /* 0x000fe20007ffe0ff */
[----:B------:R0:W1:Y:S01]  /*1680*/  I2F.F16 R19, R4 ;  /* 0x0000000400137306 */ /* 0x0000620000200c00 */
[----:B------:R-:W-:-:S02]  /*1690*/  IADD3 R22, PT, PT, R16, 0x1, RZ ;  /* 0x0000000110167810 */ /* 0x000fc40007ffe0ff */
[----:B------:R-:W-:Y:S02]  /*16a0*/  IADD3 R14, PT, PT, R14, 0xe401, RZ ;  /* 0x0000e4010e0e7810 */ /* 0x000fe40007ffe0ff */
[----:B------:R-:W-:Y:S02]  /*16b0*/  PRMT R24, R13, 0x5410, R13 ;  /* 0x000054100d187816 */ /* 0x000fe4000000000d */
[----:B------:R-:W-:Y:S01]  /*16c0*/  IADD3 R15, PT, PT, R15, 0xe401, RZ ;  /* 0x0000e4010f0f7810 */ /* 0x000fe20007ffe0ff */
[----:B------:R3:W4:Y:S01]  /*16d0*/  I2F.F16 R20, R8 ;  /* 0x0000000800147306 */ /* 0x0007220000200c00 */
[----:B------:R-:W-:Y:S02]  /*16e0*/  IADD3 R16, PT, PT, R16, 0xe401, RZ ;  /* 0x0000e40110107810 */ /* 0x000fe40007ffe0ff */
[----:B0-----:R-:W-:Y:S02]  /*16f0*/  CS2R R4, SRZ ;  /* 0x0000000000047805 */ /* 0x001fe4000001ff00 */
[----:B--2---:R-:W-:-:S02]  /*1700*/  PRMT R27, R17, 0x5410, R17 ;  /* 0x00005410111b7816 */ /* 0x004fc40000000011 */
[----:B------:R-:W-:Y:S01]  /*1710*/  PRMT R28, R17, 0x7632, R17 ;  /* 0x00007632111c7816 */ /* 0x000fe20000000011 */
[----:B-1----:R-:W-:Y:S01]  /*1720*/  HADD2 R23, -R19.H0_H0, UR9.H0_H0 ;  /* 0x2000000913177e30 */ /* 0x002fe20008000900 */
[----:B------:R0:W1:Y:S01]  /*1730*/  I2F.F16 R35, R21 ;  /* 0x0000001500237306 */ /* 0x0000620000200c00 */
[----:B---3--:R-:W-:Y:S02]  /*1740*/  CS2R R8, SRZ ;  /* 0x0000000000087805 */ /* 0x008fe4000001ff00 */
[C-C-:B----4-:R-:W-:Y:S02]  /*1750*/  PRMT R25, R18.reuse, 0x5410, R18.reuse ;  /* 0x0000541012197816 */ /* 0x150fe40000000012 */
[----:B------:R-:W-:-:S03]  /*1760*/  PRMT R26, R18, 0x7632, R18 ;  /* 0x00007632121a7816 */ /* 0x000fc60000000012 */
[----:B------:R2:W3:Y:S01]  /*1770*/  I2F.F16 R36, R22 ;  /* 0x0000001600247306 */ /* 0x0004e20000200c00 */
[----:B0-----:R-:W-:Y:S01]  /*1780*/  HADD2 R21, -R20.H0_H0, UR9.H0_H0 ;  /* 0x2000000914157e30 */ /* 0x001fe20008000900 */
[----:B------:R-:W-:Y:S01]  /*1790*/  PRMT R20, R15, 0x5410, R15 ;  /* 0x000054100f147816 */ /* 0x000fe2000000000f */
[----:B-1----:R-:W-:Y:S01]  /*17a0*/  HADD2 R35, -R35.H0_H0, UR9.H0_H0 ;  /* 0x2000000923237e30 */ /* 0x002fe20008000900 */
[----:B--2---:R-:W-:Y:S02]  /*17b0*/  PRMT R22, R14, 0x5410, R14 ;  /* 0x000054100e167816 */ /* 0x004fe4000000000e */
[----:B------:R-:W-:Y:S01]  /*17c0*/  PRMT R14, R16, 0x5410, R16 ;  /* 0x00005410100e7816 */ /* 0x000fe20000000010 */
[----:B---3--:R-:W-:Y:S01]  /*17d0*/  HADD2 R13, -R36.H0_H0, UR9.H0_H0 ;  /* 0x20000009240d7e30 */ /* 0x008fe20008000900 */
[----:B------:R-:W-:Y:S06]  /*17e0*/  @P0 BRA `(.L_x_86) ;  /* 0x0000002000f40947 */ /* 0x000fec0003800000 */
[----:B------:R-:W0:Y:S01]  /*17f0*/  S2UR UR8, SR_CgaCtaId ;  /* 0x00000000000879c3 */ /* 0x000e220000008800 */
[----:B------:R-:W-:Y:S01]  /*1800*/  UMOV UR4, 0x400 ;  /* 0x0000040000047882 */ /* 0x000fe20000000000 */
[----:B------:R-:W-:Y:S01]  /*1810*/  IMAD.MOV.U32 R36, RZ, RZ, R37 ;  /* 0x000000ffff247224 */ /* 0x000fe200078e0025 */
[----:B------:R-:W-:Y:S01]  /*1820*/  MOV R37, R38 ;  /* 0x0000002600257202 */ /* 0x000fe20000000f00 */
[----:B------:R-:W1:Y:S01]  /*1830*/  LDCU UR11, c[0x0][0x3ac] ;  /* 0x00007580ff0b77ac */ /* 0x000e620008000800 */
[----:B------:R-:W-:Y:S02]  /*1840*/  MOV R15, R35 ;  /* 0x00000023000f7202 */ /* 0x000fe40000000f00 */
[----:B------:R-:W-:Y:S01]  /*1850*/  MOV R0, RZ ;  /* 0x000000ff00007202 */ /* 0x000fe20000000f00 */
[----:B------:R-:W-:Y:S02]  /*1860*/  UISETP.EQ.OR UP0, UPT, UR6, 0x2, UP0 ;  /* 0x000000020600788c */ /* 0x000fe40008702670 */
[----:B0-----:R-:W-:-:S02]  /*1870*/  ULEA UR8, UR8, UR4, 0x18 ;  /* 0x0000000408087291 */ /* 0x001fc4000f8ec0ff */
[----:B------:R-:W-:Y:S02]  /*1880*/  UIADD3 UR4, UPT, UPT, UR14, UR7, URZ ;  /* 0x000000070e047290 */ /* 0x000fe4000fffe0ff */
[----:B------:R-:W-:-:S05]  /*1890*/  UIADD3 UR7, UPT, UPT, UR8, 0x120, URZ ;  /* 0x0000012008077890 */ /* 0x000fca000fffe0ff */
[----:B-1----:R-:W-:-:S07]  /*18a0*/  UMOV UR8, UR4 ;  /* 0x0000000400087c82 */ /* 0x002fce0008000000 */
.L_x_100:
[----:B------:R-:W2:Y:S01]  /*18b0*/  LDG.E.128.CONSTANT R16, desc[UR12][R36.64] ;  /* 0x0000000c24107981 */ /* 0x000ea2000c1e9d00 */
[----:B------:R-:W-:Y:S01]  /*18c0*/  UISETP.NE.AND UP1, UPT, UR14, UR8, UPT ;  /* 0x000000080e00728c */ /* 0x000fe2000bf25270 */
[----:B------:R-:W-:Y:S01]  /*18d0*/  ISETP.NE.AND P2, PT, R32, RZ, PT ;  /* 0x000000ff2000720c */ /* 0x000fe20003f45270 */
[----:B------:R-:W-:-:S06]  /*18e0*/  UISETP.NE.AND UP2, UPT, UR6, 0x1, UPT ;  /* 0x000000010600788c */ /* 0x000fcc000bf45270 */
[----:B------:R-:W-:Y:S02]  /*18f0*/  PLOP3.LUT P1, PT, PT, PT, UP2, 0x80, 0x8 ;  /* 0x000000000008781c */ /* 0x000fe40003f2f028 */
[C---:B--2---:R-:W-:Y:S02]  /*1900*/  LOP3.LUT R41, R18.reuse, 0xf000f, RZ, 0xc0, !PT ;  /* 0x000f000f12297812 */ /* 0x044fe400078ec0ff */
[----:B------:R-:W-:Y:S02]  /*1910*/  LOP3.LUT R35, R18, 0xf000f0, RZ, 0xc0, !PT ;  /* 0x00f000f012237812 */ /* 0x000fe400078ec0ff */
[----:B------:R-:W-:Y:S02]  /*1920*/  SHF.R.U32.HI R38, RZ, 0x8, R18 ;  /* 0x00000008ff267819 */ /* 0x000fe40000011612 */
[C---:B------:R-:W-:Y:S02]  /*1930*/  LOP3.LUT R39, R19.reuse, 0xf000f, RZ, 0xc0, !PT ;  /* 0x000f000f13277812 */ /* 0x040fe400078ec0ff */
[----:B------:R-:W-:-:S02]  /*1940*/  LOP3.LUT R18, R19, 0xf000f0, RZ, 0xc0, !PT ;  /* 0x00f000f013127812 */ /* 0x000fc400078ec0ff */
[C---:B------:R-:W-:Y:S02]  /*1950*/  LOP3.LUT R46, R16.reuse, 0xf000f, RZ, 0xc0, !PT ;  /* 0x000f000f102e7812 */ /* 0x040fe400078ec0ff */
[----:B------:R-:W-:Y:S02]  /*1960*/  LOP3.LUT R45, R16, 0xf000f0, RZ, 0xc0, !PT ;  /* 0x00f000f0102d7812 */ /* 0x000fe400078ec0ff */
[----:B------:R-:W-:Y:S02]  /*1970*/  SHF.R.U32.HI R44, RZ, 0x8, R16 ;  /* 0x00000008ff2c7819 */ /* 0x000fe40000011610 */
[C---:B------:R-:W-:Y:S02]  /*1980*/  LOP3.LUT R43, R17.reuse, 0xf000f, RZ, 0xc0, !PT ;  /* 0x000f000f112b7812 */ /* 0x040fe400078ec0ff */
[----:B------:R-:W-:Y:S02]  /*1990*/  LOP3.LUT R40, R17, 0xf000f0, RZ, 0xc0, !PT ;  /* 0x00f000f011287812 */ /* 0x000fe400078ec0ff */
[----:B------:R-:W-:-:S02]  /*19a0*/  SHF.R.U32.HI R42, RZ, 0x8, R17 ;  /* 0x00000008ff2a7819 */ /* 0x000fc40000011611 */
[----:B------:R-:W-:Y:S01]  /*19b0*/  SHF.R.U32.HI R19, RZ, 0x8, R19 ;  /* 0x00000008ff137819 */ /* 0x000fe20000011613 */
[----:B------:R-:W-:Y:S06]  /*19c0*/  BRA.U UP1, `(.L_x_87) ;  /* 0x0000000101bc7547 */ /* 0x000fec000b800000 */
[----:B------:R-:W0:Y:S08]  /*19d0*/  LDC R20, c[0x0][0x3ac] ;  /* 0x0000eb00ff147b82 */ /* 0x000e300000000800 */
[----:B------:R-:W1:Y:S01]  /*19e0*/  LDC.64 R14, c[0x0][0x390] ;  /* 0x0000e400ff0e7b82 */ /* 0x000e620000000a00 */
[----:B0-----:R-:W-:-:S05]  /*19f0*/  IMAD R20, R20, UR5, R20 ;  /* 0x0000000514147c24 */ /* 0x001fca000f8e0214 */
[----:B------:R-:W-:-:S04]  /*1a00*/  SHF.R.S32.HI R13, RZ, 0x1f, R20 ;  /* 0x0000001fff0d7819 */ /* 0x000fc80000011414 */
[----:B------:R-:W-:-:S04]  /*1a10*/  LEA.HI R16, R13, R20, RZ, 0x3 ;  /* 0x000000140d107211 */ /* 0x000fc800078f18ff */
[----:B------:R-:W-:Y:S02]  /*1a20*/  LEA.HI.SX32 R13, R16, R29, 0x1d ;  /* 0x0000001d100d7211 */ /* 0x000fe400078feaff */
[----:B------:R-:W0:Y:S03]  /*1a30*/  LDC.64 R16, c[0x0][0x398] ;  /* 0x0000e600ff107b82 */ /* 0x000e260000000a00 */
[----:B-1----:R-:W-:-:S06]  /*1a40*/  IMAD.WIDE R14, R13, 0x4, R14 ;  /* 0x000000040d0e7825 */ /* 0x002fcc00078e020e */
[----:B------:R-:W2:Y:S01]  /*1a50*/  LDG.E.CONSTANT R15, desc[UR12][R14.64] ;  /* 0x0000000c0e0f7981 */ /* 0x000ea2000c1e9900 */
[----:B------:R-:W-:-:S04]  /*1a60*/  IMAD.IADD R13, R33, 0x1, R20 ;  /* 0x00000001210d7824 */ /* 0x000fc800078e0214 */
[----:B0-----:R-:W-:-:S05]  /*1a70*/  IMAD.WIDE R16, R13, 0x2, R16 ;  /* 0x000000020d107825 */ /* 0x001fca00078e0210 */
[----:B------:R-:W3:Y:S04]  /*1a80*/  LDG.E.CONSTANT R28, desc[UR12][R16.64] ;  /* 0x0000000c101c7981 */ /* 0x000ee8000c1e9900 */
[----:B------:R0:W4:Y:S01]  /*1a90*/  LDG.E.CONSTANT R26, desc[UR12][R16.64+0x4] ;  /* 0x0000040c101a7981 */ /* 0x000122000c1e9900 */
[----:B------:R-:W-:Y:S01]  /*1aa0*/  UIADD3 UR5, UPT, UPT, UR5, 0x1, URZ ;  /* 0x0000000105057890 */ /* 0x000fe2000fffe0ff */
[----:B------:R-:W-:Y:S01]  /*1ab0*/  UMOV UR8, UR4 ;  /* 0x0000000400087c82 */ /* 0x000fe20008000000 */
        /* <DEDUP_REMOVED lines=8> */
[----:B------:R-:W-:Y:S01]  /*1b40*/  IADD3 R22, PT, PT, R20, 0x1, RZ ;  /* 0x0000000114167810 */ /* 0x000fe20007ffe0ff */
[----:B------:R-:W-:Y:S01]  /*1b50*/  VIADD R24, R13, 0x1 ;  /* 0x000000010d187836 */ /* 0x000fe20000000000 */
[----:B------:R-:W-:Y:S01]  /*1b60*/  IADD3 R15, PT, PT, R21, 0x1, RZ ;  /* 0x00000001150f7810 */ /* 0x000fe20007ffe0ff */
[----:B------:R-:W-:Y:S01]  /*1b70*/  VIADD R47, R13, 0xe401 ;  /* 0x0000e4010d2f7836 */ /* 0x000fe20000000000 */
[----:B0-----:R-:W-:Y:S02]  /*1b80*/  IADD3 R17, PT, PT, R14, 0x1, RZ ;  /* 0x000000010e117810 */ /* 0x001fe40007ffe0ff */
[----:B------:R-:W0:Y:S01]  /*1b90*/  I2F.F16 R22, R22 ;  /* 0x0000001600167306 */ /* 0x000e220000200c00 */
[----:B------:R-:W-:Y:S02]  /*1ba0*/  IADD3 R20, PT, PT, R20, 0xe401, RZ ;  /* 0x0000e40114147810 */ /* 0x000fe40007ffe0ff */
[----:B------:R-:W-:-:S02]  /*1bb0*/  IADD3 R14, PT, PT, R14, 0xe401, RZ ;  /* 0x0000e4010e0e7810 */ /* 0x000fc40007ffe0ff */
[----:B------:R-:W-:Y:S02]  /*1bc0*/  IADD3 R16, PT, PT, R21, 0xe401, RZ ;  /* 0x0000e40115107810 */ /* 0x000fe40007ffe0ff */
[----:B---3--:R-:W-:Y:S01]  /*1bd0*/  PRMT R27, R28, 0x5410, R28 ;  /* 0x000054101c1b7816 */ /* 0x008fe2000000001c */
[----:B------:R-:W1:Y:S01]  /*1be0*/  I2F.F16 R24, R24 ;  /* 0x0000001800187306 */ /* 0x000e620000200c00 */
[----:B----4-:R-:W-:Y:S02]  /*1bf0*/  PRMT R25, R26, 0x5410, R26 ;  /* 0x000054101a197816 */ /* 0x010fe4000000001a */
[----:B------:R-:W-:Y:S02]  /*1c00*/  PRMT R28, R28, 0x7632, R28 ;  /* 0x000076321c1c7816 */ /* 0x000fe4000000001c */
[----:B------:R-:W-:Y:S01]  /*1c10*/  PRMT R26, R26, 0x7632, R26 ;  /* 0x000076321a1a7816 */ /* 0x000fe2000000001a */
[----:B0-----:R-:W-:Y:S02]  /*1c20*/  HADD2 R23, -R22.H0_H0, UR9.H0_H0 ;  /* 0x2000000916177e30 */ /* 0x001fe40008000900 */
[----:B------:R-:W0:Y:S01]  /*1c30*/  I2F.F16 R15, R15 ;  /* 0x0000000f000f7306 */ /* 0x000e220000200c00 */
[----:B------:R-:W-:Y:S01]  /*1c40*/  PRMT R22, R16, 0x5410, R16 ;  /* 0x0000541010167816 */ /* 0x000fe20000000010 */
[----:B-1----:R-:W-:-:S06]  /*1c50*/  HADD2 R13, -R24.H0_H0, UR9.H0_H0 ;  /* 0x20000009180d7e30 */ /* 0x002fcc0008000900 */
[----:B------:R-:W1:Y:S01]  /*1c60*/  I2F.F16 R17, R17 ;  /* 0x0000001100117306 */ /* 0x000e620000200c00 */
[----:B------:R-:W-:Y:S02]  /*1c70*/  PRMT R24, R20, 0x5410, R20 ;  /* 0x0000541014187816 */ /* 0x000fe40000000014 */
[----:B------:R-:W-:Y:S02]  /*1c80*/  PRMT R20, R14, 0x5410, R14 ;  /* 0x000054100e147816 */ /* 0x000fe4000000000e */
[----:B------:R-:W-:Y:S01]  /*1c90*/  PRMT R14, R47, 0x5410, R47 ;  /* 0x000054102f0e7816 */ /* 0x000fe2000000002f */
[----:B0-----:R-:W-:Y:S02]  /*1ca0*/  HADD2 R21, -R15.H0_H0, UR9.H0_H0 ;  /* 0x200000090f157e30 */ /* 0x001fe40008000900 */
[----:B-1----:R-:W-:-:S07]  /*1cb0*/  HADD2 R15, -R17.H0_H0, UR9.H0_H0 ;  /* 0x20000009110f7e30 */ /* 0x002fce0008000900 */
.L_x_87:
[C---:B------:R-:W-:Y:S02]  /*1cc0*/  LOP3.LUT R16, R44.reuse, 0xf000f, RZ, 0xc0, !PT ;  /* 0x000f000f2c107812 */ /* 0x040fe400078ec0ff */
[----:B------:R-:W-:Y:S02]  /*1cd0*/  LOP3.LUT R44, R44, 0xf000f0, RZ, 0xc0, !PT ;  /* 0x00f000f02c2c7812 */ /* 0x000fe400078ec0ff */
[----:B------:R-:W-:Y:S02]  /*1ce0*/  LOP3.LUT R17, R42, 0xf000f, RZ, 0xc0, !PT ;  /* 0x000f000f2a117812 */ /* 0x000fe400078ec0ff */
[----:B------:R-:W-:Y:S02]  /*1cf0*/  LOP3.LUT R54, R38, 0xf000f0, RZ, 0xc0, !PT ;  /* 0x00f000f026367812 */ /* 0x000fe400078ec0ff */
[----:B------:R-:W-:Y:S02]  /*1d00*/  LOP3.LUT R47, R46, 0x64006400, RZ, 0xfc, !PT ;  /* 0x640064002e2f7812 */ /* 0x000fe400078efcff */
[----:B------:R-:W-:-:S02]  /*1d10*/  LOP3.LUT R51, R38, 0xf000f, RZ, 0xc0, !PT ;  /* 0x000f000f26337812 */ /* 0x000fc400078ec0ff */
[----:B------:R-:W-:Y:S02]  /*1d20*/  LOP3.LUT R46, R45, 0x64006400, RZ, 0xfc, !PT ;  /* 0x640064002d2e7812 */ /* 0x000fe400078efcff */
[----:B------:R-:W-:Y:S01]  /*1d30*/  LOP3.LUT R52, R42, 0xf000f0, RZ, 0xc0, !PT ;  /* 0x00f000f02a347812 */ /* 0x000fe200078ec0ff */
[----:B------:R-:W-:Y:S01]  /*1d40*/  HFMA2 R50, R47, 1, 1, R24 ;  /* 0x3c003c002f327831 */ /* 0x000fe20000000018 */
[----:B------:R-:W-:Y:S02]  /*1d50*/  LOP3.LUT R40, R40, 0x64006400, RZ, 0xfc, !PT ;  /* 0x6400640028287812 */ /* 0x000fe400078efcff */
[----:B------:R-:W-:Y:S01]  /*1d60*/  LOP3.LUT R41, R41, 0x64006400, RZ, 0xfc, !PT ;  /* 0x6400640029297812 */ /* 0x000fe200078efcff */
[----:B------:R-:W-:Y:S01]  /*1d70*/  HFMA2 R49, R46, 0.0625, 0.0625, R23 ;  /* 0x2c002c002e317831 */ /* 0x000fe20000000017 */
[----:B------:R-:W-:Y:S01]  /*1d80*/  LOP3.LUT R42, R35, 0x64006400, RZ, 0xfc, !PT ;  /* 0x64006400232a7812 */ /* 0x000fe200078efcff */
[----:B------:R-:W-:Y:S01]  /*1d90*/  HFMA2 R47, R40, 0.0625, 0.0625, R21 ;  /* 0x2c002c00282f7831 */ /* 0x000fe20000000015 */
[----:B------:R-:W-:-:S02]  /*1da0*/  LOP3.LUT R45, R19, 0xf000f, RZ, 0xc0, !PT ;  /* 0x000f000f132d7812 */ /* 0x000fc400078ec0ff */
[----:B------:R-:W-:Y:S01]  /*1db0*/  LOP3.LUT R48, R19, 0xf000f0, RZ, 0xc0, !PT ;  /* 0x00f000f013307812 */ /* 0x000fe200078ec0ff */
[----:B------:R-:W-:Y:S01]  /*1dc0*/  HFMA2 R46, R41, 1, 1, R20 ;  /* 0x3c003c00292e7831 */ /* 0x000fe20000000014 */
[----:B------:R-:W-:Y:S02]  /*1dd0*/  LOP3.LUT R19, R16, 0x64006400, RZ, 0xfc, !PT ;  /* 0x6400640010137812 */ /* 0x000fe400078efcff */
        /* <DEDUP_REMOVED lines=10> */
[--C-:B------:R-:W-:Y:S01]  /*1e80*/  HFMA2 R35, R54, 0.0625, 0.0625, R15.reuse ;  /* 0x2c002c0036237831 */ /* 0x100fe2000000000f */
[----:B------:R-:W-:Y:S01]  /*1e90*/  LOP3.LUT R18, R18, 0x64006400, RZ, 0xfc, !PT ;  /* 0x6400640012127812 */ /* 0x000fe200078efcff */
[----:B------:R-:W-:Y:S01]  /*1ea0*/  HFMA2 R38, R51, 1, 1, R20 ;  /* 0x3c003c0033267831 */ /* 0x000fe20000000014 */
[----:B------:R-:W-:Y:S01]  /*1eb0*/  LOP3.LUT R17, R45, 0x64006400, RZ, 0xfc, !PT ;  /* 0x640064002d117812 */ /* 0x000fe200078efcff */
[----:B------:R-:W-:Y:S01]  /*1ec0*/  HFMA2 R45, R42, 0.0625, 0.0625, R15 ;  /* 0x2c002c002a2d7831 */ /* 0x000fe2000000000f */
[----:B------:R-:W-:Y:S01]  /*1ed0*/  LOP3.LUT R16, R48, 0x64006400, RZ, 0xfc, !PT ;  /* 0x6400640030107812 */ /* 0x000fe200078efcff */
[----:B------:R-:W-:-:S02]  /*1ee0*/  HFMA2 R42, R19, 1, 1, R24 ;  /* 0x3c003c00132a7831 */ /* 0x000fc40000000018 */
[----:B------:R-:W-:Y:S02]  /*1ef0*/  HADD2 R48, R43, R22 ;  /* 0x000000162b307230 */ /* 0x000fe40000000000 */
[----:B------:R-:W-:Y:S02]  /*1f00*/  HFMA2 R39, R52, 0.0625, 0.0625, R21 ;  /* 0x2c002c0034277831 */ /* 0x000fe40000000015 */
[--C-:B------:R-:W-:Y:S02]  /*1f10*/  HFMA2 R43, R18, 0.0625, 0.0625, R13.reuse ;  /* 0x2c002c00122b7831 */ /* 0x100fe4000000000d */
[----:B------:R-:W-:Y:S02]  /*1f20*/  HADD2 R51, R17, R14 ;  /* 0x0000000e11337230 */ /* 0x000fe40000000000 */
[----:B------:R-:W-:Y:S01]  /*1f30*/  HFMA2 R52, R16, 0.0625, 0.0625, R13 ;  /* 0x2c002c0010347831 */ /* 0x000fe2000000000d */
[----:B------:R-:W-:Y:S06]  /*1f40*/  @!P2 BRA `(.L_x_88) ;  /* 0x000000000054a947 */ /* 0x000fec0003800000 */
[----:B------:R-:W0:Y:S02]  /*1f50*/  LDS.128 R16, [UR7+-0x120] ;  /* 0xfffee007ff107984 */ /* 0x000e240008000c00 */
        /* <DEDUP_REMOVED lines=9> */
[----:B------:R-:W-:Y:S02]  /*1ff0*/  HFMA2 R55, R51, R18, R55 ;  /* 0x0000001233377231 */ /* 0x000fe40000000037 */
[----:B------:R-:W-:-:S02]  /*2000*/  HFMA2 R16, R39, R19, R16 ;  /* 0x0000001327107231 */ /* 0x000fc40000000010 */
[-C--:B------:R-:W-:Y:S02]  /*2010*/  HFMA2 R55, R52, R19.reuse, R55 ;  /* 0x0000001334377231 */ /* 0x080fe40000000037 */
[----:B------:R-:W-:Y:S02]  /*2020*/  HFMA2 R54, R42, R18, R54 ;  /* 0x000000122a367231 */ /* 0x000fe40000000036 */
[----:B------:R-:W-:Y:S02]  /*2030*/  HFMA2 R11, R16, R28, R11 ;  /* 0x0000001c100b7231 */ /* 0x000fe4000000000b */
[----:B------:R-:W-:Y:S02]  /*2040*/  HFMA2 R53, R38, R18, R53 ;  /* 0x0000001226357231 */ /* 0x000fe40000000035 */
[----:B------:R-:W-:Y:S02]  /*2050*/  HFMA2 R9, R55, R26, R9 ;  /* 0x0000001a37097231 */ /* 0x000fe40000000009 */
[----:B------:R-:W-:-:S02]  /*2060*/  HFMA2 R54, R41, R19, R54 ;  /* 0x0000001329367231 */ /* 0x000fc40000000036 */
[----:B------:R-:W-:Y:S02]  /*2070*/  HFMA2 R53, R35, R19, R53 ;  /* 0x0000001323357231 */ /* 0x000fe40000000035 */
[----:B------:R-:W-:Y:S02]  /*2080*/  HFMA2 R12, R54, R27, R12 ;  /* 0x0000001b360c7231 */ /* 0x000fe4000000000c */
[----:B------:R-:W-:-:S07]  /*2090*/  HFMA2 R10, R53, R25, R10 ;  /* 0x00000019350a7231 */ /* 0x000fce000000000a */
.L_x_88:
[----:B------:R-:W-:Y:S05]  /*20a0*/  @!P1 BRA `(.L_x_89) ;  /* 0x0000000000c09947 */ /* 0x000fea0003800000 */
[----:B------:R-:W-:-:S04]  /*20b0*/  PRMT R16, R31, 0x9910, RZ ;  /* 0x000099101f107816 */ /* 0x000fc800000000ff */
[----:B------:R-:W-:-:S13]  /*20c0*/  ISETP.NE.AND P0, PT, R16, RZ, PT ;  /* 0x000000ff1000720c */ /* 0x000fda0003f05270 */
[----:B------:R-:W-:Y:S05]  /*20d0*/  @!P0 BRA `(.L_x_90) ;  /* 0x0000000000548947 */ /* 0x000fea0003800000 */
        /* <DEDUP_REMOVED lines=21> */
.L_x_90:
[----:B------:R-:W-:Y:S05]  /*2230*/  BRA.U UP0, `(.L_x_89) ;  /* 0x00000001005c7547 */ /* 0x000fea000b800000 */
[----:B------:R-:W0:Y:S01]  /*2240*/  LDS.128 R16, [UR7+0xe0] ;  /* 0x0000e007ff107984 */ /* 0x000e220008000c00 */
[----:B------:R-:W-:Y:S02]  /*2250*/  MOV R53, R46 ;  /* 0x0000002e00357202 */ /* 0x000fe40000000f00 */
[----:B------:R-:W-:Y:S01]  /*2260*/  MOV R55, R44 ;  /* 0x0000002c00377202 */ /* 0x000fe20000000f00 */
[-C--:B0-----:R-:W-:Y:S02]  /*2270*/  HFMA2 R46, R48, R16.reuse, RZ.H0_H0 ;  /* 0x00000010302e7231 */ /* 0x081fe400000400ff */
[-C--:B------:R-:W-:Y:S02]  /*2280*/  HFMA2 R44, R50, R16.reuse, RZ ;  /* 0x00000010322c7231 */ /* 0x080fe400000000ff */
[-C--:B------:R-:W-:Y:S02]  /*2290*/  HFMA2 R48, R53, R16.reuse, RZ ;  /* 0x0000001035307231 */ /* 0x080fe400000000ff */
[----:B------:R-:W-:-:S02]  /*22a0*/  HFMA2 R16, R55, R16, RZ.H0_H0 ;  /* 0x0000001037107231 */ /* 0x000fc400000400ff */
[-C--:B------:R-:W-:Y:S02]  /*22b0*/  HFMA2 R46, R47, R17.reuse, R46 ;  /* 0x000000112f2e7231 */ /* 0x080fe4000000002e */
[-C--:B------:R-:W-:Y:S02]  /*22c0*/  HFMA2 R16, R43, R17.reuse, R16 ;  /* 0x000000112b107231 */ /* 0x080fe40000000010 */
[-C--:B------:R-:W-:Y:S02]  /*22d0*/  HFMA2 R44, R49, R17.reuse, R44 ;  /* 0x00000011312c7231 */ /* 0x080fe4000000002c */
[-C--:B------:R-:W-:Y:S02]  /*22e0*/  HFMA2 R46, R40, R18.reuse, R46 ;  /* 0x00000012282e7231 */ /* 0x080fe4000000002e */
        /* <DEDUP_REMOVED lines=8> */
[-C--:B------:R-:W-:Y:S02]  /*2370*/  HFMA2 R44, R41, R19.reuse, R44 ;  /* 0x00000013292c7231 */ /* 0x080fe4000000002c */
[----:B------:R-:W-:Y:S02]  /*2380*/  HFMA2 R48, R35, R19, R48 ;  /* 0x0000001323307231 */ /* 0x000fe40000000030 */
[----:B------:R-:W-:Y:S02]  /*2390*/  HFMA2 R4, R44, R27, R4 ;  /* 0x0000001b2c047231 */ /* 0x000fe40000000004 */
[----:B------:R-:W-:-:S07]  /*23a0*/  HFMA2 R2, R48, R25, R2 ;  /* 0x0000001930027231 */ /* 0x000fce0000000002 */
.L_x_89:
[----:B------:R-:W-:-:S05]  /*23b0*/  MOV R17, UR11 ;  /* 0x0000000b00117c02 */ /* 0x000fca0008000f00 */
[----:B------:R-:W-:-:S05]  /*23c0*/  IMAD.WIDE R36, R17, 0x4, R36 ;  /* 0x0000000411247825 */ /* 0x000fca00078e0224 */
[----:B------:R-:W2:Y:S02]  /*23d0*/  LDG.E.128.CONSTANT R16, desc[UR12][R36.64] ;  /* 0x0000000c24107981 */ /* 0x000ea4000c1e9d00 */
[C---:B--2---:R-:W-:Y:S02]  /*23e0*/  LOP3.LUT R35, R16.reuse, 0xf000f, RZ, 0xc0, !PT ;  /* 0x000f000f10237812 */ /* 0x044fe400078ec0ff */
[----:B------:R-:W-:Y:S02]  /*23f0*/  LOP3.LUT R38, R16, 0xf000f0, RZ, 0xc0, !PT ;  /* 0x00f000f010267812 */ /* 0x000fe400078ec0ff */
[----:B------:R-:W-:Y:S02]  /*2400*/  SHF.R.U32.HI R43, RZ, 0x8, R18 ;  /* 0x00000008ff2b7819 */ /* 0x000fe40000011612 */
[----:B------:R-:W-:Y:S02]  /*2410*/  SHF.R.U32.HI R16, RZ, 0x8, R16 ;  /* 0x00000008ff107819 */ /* 0x000fe40000011610 */
[----:B------:R-:W-:-:S02]  /*2420*/  LOP3.LUT R39, R17, 0xf000f, RZ, 0xc0, !PT ;  /* 0x000f000f11277812 */ /* 0x000fc400078ec0ff */
[----:B------:R-:W-:Y:S02]  /*2430*/  LOP3.LUT R40, R17, 0xf000f0, RZ, 0xc0, !PT ;  /* 0x00f000f011287812 */ /* 0x000fe400078ec0ff */
[----:B------:R-:W-:Y:S02]  /*2440*/  SHF.R.U32.HI R17, RZ, 0x8, R17 ;  /* 0x00000008ff117819 */ /* 0x000fe40000011611 */
[----:B------:R-:W-:Y:S02]  /*2450*/  SHF.R.U32.HI R46, RZ, 0x8, R19 ;  /* 0x00000008ff2e7819 */ /* 0x000fe40000011613 */
[C---:B------:R-:W-:Y:S02]  /*2460*/  LOP3.LUT R41, R18.reuse, 0xf000f, RZ, 0xc0, !PT ;  /* 0x000f000f12297812 */ /* 0x040fe400078ec0ff */
[----:B------:R-:W-:Y:S02]  /*2470*/  LOP3.LUT R42, R18, 0xf000f0, RZ, 0xc0, !PT ;  /* 0x00f000f0122a7812 */ /* 0x000fe400078ec0ff */
[----:B------:R-:W-:-:S02]  /*2480*/  LOP3.LUT R55, R43, 0xf000f, RZ, 0xc0, !PT ;  /* 0x000f000f2b377812 */ /* 0x000fc400078ec0ff */
[----:B------:R-:W-:Y:S02]  /*2490*/  LOP3.LUT R56, R43, 0xf000f0, RZ, 0xc0, !PT ;  /* 0x00f000f02b387812 */ /* 0x000fe400078ec0ff */
[C---:B------:R-:W-:Y:S02]  /*24a0*/  LOP3.LUT R44, R19.reuse, 0xf000f, RZ, 0xc0, !PT ;  /* 0x000f000f132c7812 */ /* 0x040fe400078ec0ff */
[----:B------:R-:W-:Y:S02]  /*24b0*/  LOP3.LUT R45, R19, 0xf000f0, RZ, 0xc0, !PT ;  /* 0x00f000f0132d7812 */ /* 0x000fe400078ec0ff */
[C---:B------:R-:W-:Y:S02]  /*24c0*/  LOP3.LUT R51, R16.reuse, 0xf000f, RZ, 0xc0, !PT ;  /* 0x000f000f10337812 */ /* 0x040fe400078ec0ff */
[----:B------:R-:W-:Y:S02]  /*24d0*/  LOP3.LUT R52, R16, 0xf000f0, RZ, 0xc0, !PT ;  /* 0x00f000f010347812 */ /* 0x000fe400078ec0ff */
[----:B------:R-:W-:-:S02]  /*24e0*/  LOP3.LUT R19, R35, 0x64006400, RZ, 0xfc, !PT ;  /* 0x6400640023137812 */ /* 0x000fc400078efcff */
[----:B------:R-:W-:Y:S02]  /*24f0*/  LOP3.LUT R18, R38, 0x64006400, RZ, 0xfc, !PT ;  /* 0x6400640026127812 */ /* 0x000fe400078efcff */
[C---:B------:R-:W-:Y:S01]  /*2500*/  LOP3.LUT R53, R17.reuse, 0xf000f, RZ, 0xc0, !PT ;  /* 0x000f000f11357812 */ /* 0x040fe200078ec0ff */
[----:B------:R-:W-:Y:S01]  /*2510*/  HADD2 R50, R19, R24 ;  /* 0x0000001813327230 */ /* 0x000fe20000000000 */
[----:B------:R-:W-:Y:S02]  /*2520*/  LOP3.LUT R54, R17, 0xf000f0, RZ, 0xc0, !PT ;  /* 0x00f000f011367812 */ /* 0x000fe400078ec0ff */
[----:B------:R-:W-:Y:S01]  /*2530*/  LOP3.LUT R35, R39, 0x64006400, RZ, 0xfc, !PT ;  /* 0x6400640027237812 */ /* 0x000fe200078efcff */
[----:B------:R-:W-:Y:S01]  /*2540*/  HFMA2 R49, R18, 0.0625, 0.0625, R23 ;  /* 0x2c002c0012317831 */ /* 0x000fe20000000017 */
[----:B------:R-:W-:Y:S02]  /*2550*/  LOP3.LUT R38, R40, 0x64006400, RZ, 0xfc, !PT ;  /* 0x6400640028267812 */ /* 0x000fe400078efcff */
[C---:B------:R-:W-:Y:S01]  /*2560*/  LOP3.LUT R17, R46.reuse, 0xf000f, RZ, 0xc0, !PT ;  /* 0x000f000f2e117812 */ /* 0x040fe200078ec0ff */
[----:B------:R-:W-:Y:S01]  /*2570*/  HADD2 R48, R35, R22 ;  /* 0x0000001623307230 */ /* 0x000fe20000000000 */
[----:B------:R-:W-:Y:S01]  /*2580*/  LOP3.LUT R16, R46, 0xf000f0, RZ, 0xc0, !PT ;  /* 0x00f000f02e107812 */ /* 0x000fe200078ec0ff */
[----:B------:R-:W-:Y:S01]  /*2590*/  HFMA2 R47, R38, 0.0625, 0.0625, R21 ;  /* 0x2c002c00262f7831 */ /* 0x000fe20000000015 */
[----:B------:R-:W-:-:S02]  /*25a0*/  LOP3.LUT R39, R41, 0x64006400, RZ, 0xfc, !PT ;  /* 0x6400640029277812 */ /* 0x000fc400078efcff */
[----:B------:R-:W-:Y:S02]  /*25b0*/  LOP3.LUT R40, R42, 0x64006400, RZ, 0xfc, !PT ;  /* 0x640064002a287812 */ /* 0x000fe400078efcff */
[----:B------:R-:W-:Y:S02]  /*25c0*/  LOP3.LUT R55, R55, 0x64006400, RZ, 0xfc, !PT ;  /* 0x6400640037377812 */ /* 0x000fe400078efcff */
[----:B------:R-:W-:Y:S01]  /*25d0*/  LOP3.LUT R56, R56, 0x64006400, RZ, 0xfc, !PT ;  /* 0x6400640038387812 */ /* 0x000fe200078efcff */
[--C-:B------:R-:W-:Y:S01]  /*25e0*/  HFMA2 R46, R39, 1, 1, R20.reuse ;  /* 0x3c003c00272e7831 */ /* 0x100fe20000000014 */
[----:B------:R-:W-:Y:S02]  /*25f0*/  LOP3.LUT R41, R44, 0x64006400, RZ, 0xfc, !PT ;  /* 0x640064002c297812 */ /* 0x000fe400078efcff */
[----:B------:R-:W-:Y:S01]  /*2600*/  LOP3.LUT R42, R45, 0x64006400, RZ, 0xfc, !PT ;  /* 0x640064002d2a7812 */ /* 0x000fe200078efcff */
[----:B------:R-:W-:Y:S01]  /*2610*/  HFMA2 R38, R55, 1, 1, R20 ;  /* 0x3c003c0037267831 */ /* 0x000fe20000000014 */
[----:B------:R-:W-:Y:S01]  /*2620*/  LOP3.LUT R51, R51, 0x64006400, RZ, 0xfc, !PT ;  /* 0x6400640033337812 */ /* 0x000fe200078efcff */
[----:B------:R-:W-:Y:S01]  /*2630*/  HADD2 R44, R41, R14 ;  /* 0x0000000e292c7230 */ /* 0x000fe20000000000 */
[----:B------:R-:W-:Y:S01]  /*2640*/  LOP3.LUT R52, R52, 0x64006400, RZ, 0xfc, !PT ;  /* 0x6400640034347812 */ /* 0x000fe200078efcff */
[----:B------:R-:W-:Y:S01]  /*2650*/  HFMA2 R43, R42, 0.0625, 0.0625, R13 ;  /* 0x2c002c002a2b7831 */ /* 0x000fe2000000000d */
[----:B------:R-:W-:Y:S01]  /*2660*/  LOP3.LUT R53, R53, 0x64006400, RZ, 0xfc, !PT ;  /* 0x6400640035357812 */ /* 0x000fe200078efcff */
[--C-:B------:R-:W-:Y:S01]  /*2670*/  HFMA2 R35, R56, 0.0625, 0.0625, R15.reuse ;  /* 0x2c002c0038237831 */ /* 0x100fe2000000000f */
        /* <DEDUP_REMOVED lines=32> */
.L_x_91:
        /* <DEDUP_REMOVED lines=25> */
.L_x_93:
[----:B------:R-:W-:Y:S05]  /*2a10*/  BRA.U UP0, `(.L_x_92) ;  /* 0x00000001005c7547 */ /* 0x000fea000b800000 */
[----:B------:R-:W0:Y:S01]  /*2a20*/  LDS.128 R16, [UR7+0xf0] ;  /* 0x0000f007ff107984 */ /* 0x000e220008000c00 */
[----:B------:R-:W-:Y:S01]  /*2a30*/  IMAD.MOV.U32 R53, RZ, RZ, R46 ;  /* 0x000000ffff357224 */ /* 0x000fe200078e002e */
[----:B------:R-:W-:Y:S01]  /*2a40*/  MOV R55, R44 ;  /* 0x0000002c00377202 */ /* 0x000fe20000000f00 */
[-C--:B0-----:R-:W-:Y:S02]  /*2a50*/  HFMA2 R46, R48, R16.reuse, RZ.H0_H0 ;  /* 0x00000010302e7231 */ /* 0x081fe400000400ff */
[-C--:B------:R-:W-:Y:S02]  /*2a60*/  HFMA2 R44, R50, R16.reuse, RZ ;  /* 0x00000010322c7231 */ /* 0x080fe400000000ff */
        /* <DEDUP_REMOVED lines=18> */
.L_x_92:
        /* <DEDUP_REMOVED lines=77> */
.L_x_94:
[----:B------:R-:W-:Y:S05]  /*3060*/  @!P1 BRA `(.L_x_95) ;  /* 0x0000000000c09947 */ /* 0x000fea0003800000 */
[----:B------:R-:W-:-:S04]  /*3070*/  PRMT R16, R31, 0x9910, RZ ;  /* 0x000099101f107816 */ /* 0x000fc800000000ff */
[----:B------:R-:W-:-:S13]  /*3080*/  ISETP.NE.AND P0, PT, R16, RZ, PT ;  /* 0x000000ff1000720c */ /* 0x000fda0003f05270 */
[----:B------:R-:W-:Y:S05]  /*3090*/  @!P0 BRA `(.L_x_96) ;  /* 0x0000000000548947 */ /* 0x000fea0003800000 */
[----:B------:R-:W0:Y:S02]  /*30a0*/  LDS.128 R16, [UR7] ;  /* 0x00000007ff107984 */ /* 0x000e240008000c00 */
        /* <DEDUP_REMOVED lines=20> */
.L_x_96:
[----:B------:R-:W-:Y:S05]  /*31f0*/  BRA.U UP0, `(.L_x_95) ;  /* 0x00000001005c7547 */ /* 0x000fea000b800000 */
[----:B------:R-:W0:Y:S01]  /*3200*/  LDS.128 R16, [UR7+0x100] ;  /* 0x00010007ff107984 */ /* 0x000e220008000c00 */
[----:B------:R-:W-:Y:S01]  /*3210*/  MOV R53, R46 ;  /* 0x0000002e00357202 */ /* 0x000fe20000000f00 */
[----:B------:R-:W-:Y:S02]  /*3220*/  IMAD.MOV.U32 R55, RZ, RZ, R44 ;  /* 0x000000ffff377224 */ /* 0x000fe400078e002c */
        /* <DEDUP_REMOVED lines=20> */
.L_x_95:
        /* <DEDUP_REMOVED lines=77> */
.L_x_97:
[----:B------:R-:W-:Y:S05]  /*3840*/  @!P1 BRA `(.L_x_98) ;  /* 0x0000000000c09947 */ /* 0x000fea0003800000 */
[----:B------:R-:W-:-:S04]  /*3850*/  PRMT R16, R31, 0x9910, RZ ;  /* 0x000099101f107816 */ /* 0x000fc800000000ff */
[----:B------:R-:W-:-:S13]  /*3860*/  ISETP.NE.AND P0, PT, R16, RZ, PT ;  /* 0x000000ff1000720c */ /* 0x000fda0003f05270 */
[----:B------:R-:W-:Y:S05]  /*3870*/  @!P0 BRA `(.L_x_99) ;  /* 0x0000000000548947 */ /* 0x000fea0003800000 */
        /* <DEDUP_REMOVED lines=21> */
.L_x_99:
        /* <DEDUP_REMOVED lines=24> */
.L_x_98:
[----:B------:R-:W-:Y:S01]  /*3b50*/  UIADD3 UR14, UPT, UPT, UR14, 0x20, URZ ;  /* 0x000000200e0e7890 */ /* 0x000fe2000fffe0ff */
[----:B------:R-:W-:Y:S01]  /*3b60*/  IMAD.U32 R17, RZ, RZ, UR11 ;  /* 0x0000000bff117e24 */ /* 0x000fe2000f8e00ff */
[----:B------:R-:W-:Y:S02]  /*3b70*/  UIADD3 UR4, UPT, UPT, UR4, 0x20, URZ ;  /* 0x0000002004047890 */ /* 0x000fe4000fffe0ff */
[----:B------:R-:W-:Y:S01]  /*3b80*/  UIADD3 UR7, UPT, UPT, UR7, 0x40, URZ ;  /* 0x0000004007077890 */ /* 0x000fe2000fffe0ff */
[----:B------:R-:W-:Y:S01]  /*3b90*/  IMAD.WIDE R36, R17, 0x4, R36 ;  /* 0x0000000411247825 */ /* 0x000fe200078e0224 */
[----:B------:R-:W-:-:S13]  /*3ba0*/  ISETP.LE.AND P0, PT, R34, UR14, PT ;  /* 0x0000000e22007c0c */ /* 0x000fda000bf03270 */
[----:B------:R-:W-:Y:S05]  /*3bb0*/  @!P0 BRA `(.L_x_100) ;  /* 0xffffffdc003c8947 */ /* 0x000fea000383ffff */
.L_x_86:
[----:B------:R-:W0:Y:S01]  /*3bc0*/  S2UR UR4, SR_CTAID.Y ;  /* 0x00000000000479c3 */ /* 0x000e220000002600 */
[----:B------:R-:W-:-:S07]  /*3bd0*/  HADD2 R17, R11.H0_H0, R11.H1_H1 ;  /* 0x3000000b0b117230 */ /* 0x000fce0000000800 */
[----:B------:R-:W1:Y:S01]  /*3be0*/  LDC.64 R14, c[0x0][0x3a0] ;  /* 0x0000e800ff0e7b82 */ /* 0x000e620000000a00 */
[----:B0-----:R-:W-:-:S06]  /*3bf0*/  UIMAD UR4, UR4, UR11, URZ ;  /* 0x0000000b040472a4 */ /* 0x001fcc000f8e02ff */
[----:B------:R-:W-:-:S05]  /*3c00*/  MOV R16, UR4 ;  /* 0x0000000400107c02 */ /* 0x000fca0008000f00 */
[----:B------:R-:W-:Y:S02]  /*3c10*/  IMAD R13, R16, 0x3, R33 ;  /* 0x00000003100d7824 */ /* 0x000fe400078e0221 */
[----:B------:R-:W-:Y:S02]  /*3c20*/  HADD2 R16, R12.H0_H0, R12.H1_H1 ;  /* 0x3000000c0c107230 */ /* 0x000fe40000000800 */
[----:B-1----:R-:W-:-:S03]  /*3c30*/  IMAD.WIDE R12, R13, 0x2, R14 ;  /* 0x000000020d0c7825 */ /* 0x002fc600078e020e */
        /* <DEDUP_REMOVED lines=12> */
.L_x_104:
[----:B------:R-:W0:Y:S02]  /*3d00*/  LDS R10, [R9] ;  /* 0x00000000090a7984 */ /* 0x000e240000000800 */
[----:B0-----:R-:W-:-:S05]  /*3d10*/  HFMA2 R11, R10, 1, 1, R16 ;  /* 0x3c003c000a0b7831 */ /* 0x001fca0000000010 */
[----:B------:R-:W0:Y:S02]  /*3d20*/  ATOMS.CAST.SPIN P0, [R9], R10, R11 ;  /* 0x0000000a0900758d */ /* 0x000e24000180000b */
[----:B0-----:R-:W-:Y:S05]  /*3d30*/  @!P0 BRA `(.L_x_104) ;  /* 0xfffffffc00f08947 */ /* 0x001fea000383ffff */
[----:B------:R-:W-:Y:S05]  /*3d40*/  BRA `(.L_x_102) ;  /* 0x00000000000c7947 */ /* 0x000fea0003800000 */
.L_x_103:
[----:B------:R-:W2:Y:S02]  /*3d50*/  LD.E R9, desc[UR12][R12.64] ;  /* 0x0000000c0c097980 */ /* 0x000ea4000c101900 */
[----:B--2---:R-:W-:-:S05]  /*3d60*/  IADD3 R9, PT, PT, R16, R9, RZ ;  /* 0x0000000910097210 */ /* 0x004fca0007ffe0ff */
[----:B------:R0:W-:Y:S02]  /*3d70*/  ST.E desc[UR12][R12.64], R9 ;  /* 0x000000090c007985 */ /* 0x0001e4000c10190c */
.L_x_102:
[----:B------:R-:W-:Y:S05]  /*3d80*/  BSYNC.RECONVERGENT B0 ;  /* 0x0000000000007941 */ /* 0x000fea0003800200 */
.L_x_101:
[----:B------:R1:W-:Y:S01]  /*3d90*/  ATOM.E.ADD.F16x2.RN.STRONG.GPU P0, RZ, desc[UR12][R12.64+0x4], R14 ;  /* 0x8000040e0cff79a2 */ /* 0x0003e2000c10e10c */
[----:B------:R-:W-:Y:S04]  /*3da0*/  BSSY.RECONVERGENT B0, `(.L_x_105) ;  /* 0x000000f000007945 */ /* 0x000fe80003800200 */
[----:B-1----:R-:W-:Y:S05]  /*3db0*/  @P0 BRA `(.L_x_106) ;  /* 0x0000000000340947 */ /* 0x002fea0003800000 */
[----:B------:R-:W1:Y:S02]  /*3dc0*/  QSPC.E.S P0, RZ, [R12+0x4] ;  /* 0x000004000cff73aa */ /* 0x000e640000000500 */
[----:B-1----:R-:W-:Y:S05]  /*3dd0*/  @!P0 BRA `(.L_x_107) ;  /* 0x0000000000208947 */ /* 0x002fea0003800000 */
[----:B------:R-:W-:Y:S01]  /*3de0*/  IMAD.MOV.U32 R10, RZ, RZ, R12 ;  /* 0x000000ffff0a7224 */ /* 0x000fe200078e000c */
[----:B------:R-:W-:-:S04]  /*3df0*/  PRMT R14, R14, 0x5410, R15 ;  /* 0x000054100e0e7816 */ /* 0x000fc8000000000f */
[----:B0-----:R-:W-:-:S07]  /*3e00*/  MOV R9, R10 ;  /* 0x0000000a00097202 */ /* 0x001fce0000000f00 */
.L_x_108:
[----:B------:R-:W0:Y:S02]  /*3e10*/  LDS R10, [R9+0x4] ;  /* 0x00000400090a7984 */ /* 0x000e240000000800 */
[----:B0-----:R-:W-:-:S05]  /*3e20*/  HADD2 R11, R10, R14 ;  /* 0x0000000e0a0b7230 */ /* 0x001fca0000000000 */
[----:B------:R-:W0:Y:S02]  /*3e30*/  ATOMS.CAST.SPIN P0, [R9+0x4], R10, R11 ;  /* 0x0000040a0900758d */ /* 0x000e24000180000b */
[----:B0-----:R-:W-:Y:S05]  /*3e40*/  @!P0 BRA `(.L_x_108) ;  /* 0xfffffffc00f08947 */ /* 0x001fea000383ffff */
[----:B------:R-:W-:Y:S05]  /*3e50*/  BRA `(.L_x_106) ;  /* 0x00000000000c7947 */ /* 0x000fea0003800000 */
.L_x_107:
[----:B0-----:R-:W2:Y:S02]  /*3e60*/  LD.E R9, desc[UR12][R12.64+0x4] ;  /* 0x0000040c0c097980 */ /* 0x001ea4000c101900 */
[----:B--2---:R-:W-:-:S05]  /*3e70*/  IADD3 R9, PT, PT, R14, R9, RZ ;  /* 0x000000090e097210 */ /* 0x004fca0007ffe0ff */
[----:B------:R1:W-:Y:S02]  /*3e80*/  ST.E desc[UR12][R12.64+0x4], R9 ;  /* 0x000004090c007985 */ /* 0x0003e4000c10190c */
.L_x_106:
[----:B------:R-:W-:Y:S05]  /*3e90*/  BSYNC.RECONVERGENT B0 ;  /* 0x0000000000007941 */ /* 0x000fea0003800200 */
.L_x_105:
[----:B------:R-:W-:Y:S05]  /*3ea0*/  @!P1 EXIT ;  /* 0x000000000000994d */ /* 0x000fea0003800000 */
[----:B------:R-:W-:Y:S01]  /*3eb0*/  MOV R11, UR11 ;  /* 0x0000000b000b7c02 */ /* 0x000fe20008000f00 */
[----:B------:R-:W-:Y:S02]  /*3ec0*/  HADD2 R8, R8.H0_H0, R8.H1_H1 ;  /* 0x3000000808087230 */ /* 0x000fe40000000800 */
[----:B01----:R-:W-:Y:S02]  /*3ed0*/  HADD2 R9, R7.H0_H0, R7.H1_H1 ;  /* 0x3000000707097230 */ /* 0x003fe40000000800 */
        /* <DEDUP_REMOVED lines=13> */
.L_x_112:
[----:B------:R-:W0:Y:S02]  /*3fb0*/  LDS R6, [R5] ;  /* 0x0000000005067984 */ /* 0x000e240000000800 */
[----:B0-----:R-:W-:-:S05]  /*3fc0*/  HFMA2 R7, R6, 1, 1, R8 ;  /* 0x3c003c0006077831 */ /* 0x001fca0000000008 */
[----:B------:R-:W0:Y:S02]  /*3fd0*/  ATOMS.CAST.SPIN P0, [R5], R6, R7 ;  /* 0x000000060500758d */ /* 0x000e240001800007 */
[----:B0-----:R-:W-:Y:S05]  /*3fe0*/  @!P0 BRA `(.L_x_112) ;  /* 0xfffffffc00f08947 */ /* 0x001fea000383ffff */
[----:B------:R-:W-:Y:S05]  /*3ff0*/  BRA `(.L_x_110) ;  /* 0x00000000000c7947 */ /* 0x000fea0003800000 */
.L_x_111:
[----:B------:R-:W2:Y:S02]  /*4000*/  LD.E R5, desc[UR12][R12.64] ;  /* 0x0000000c0c057980 */ /* 0x000ea4000c101900 */
[----:B--2---:R-:W-:-:S05]  /*4010*/  IMAD.IADD R5, R8, 0x1, R5 ;  /* 0x0000000108057824 */ /* 0x004fca00078e0205 */
[----:B------:R0:W-:Y:S02]  /*4020*/  ST.E desc[UR12][R12.64], R5 ;  /* 0x000000050c007985 */ /* 0x0001e4000c10190c */
.L_x_110:
[----:B------:R-:W-:Y:S05]  /*4030*/  BSYNC.RECONVERGENT B0 ;  /* 0x0000000000007941 */ /* 0x000fea0003800200 */
.L_x_109:
        /* <DEDUP_REMOVED lines=8> */
.L_x_116:
[----:B------:R-:W0:Y:S02]  /*40c0*/  LDS R6, [R5+0x4] ;  /* 0x0000040005067984 */ /* 0x000e240000000800 */
[----:B0-----:R-:W-:-:S05]  /*40d0*/  HADD2 R7, R6, R10 ;  /* 0x0000000a06077230 */ /* 0x001fca0000000000 */
[----:B------:R-:W0:Y:S02]  /*40e0*/  ATOMS.CAST.SPIN P0, [R5+0x4], R6, R7 ;  /* 0x000004060500758d */ /* 0x000e240001800007 */
[----:B0-----:R-:W-:Y:S05]  /*40f0*/  @!P0 BRA `(.L_x_116) ;  /* 0xfffffffc00f08947 */ /* 0x001fea000383ffff */
[----:B------:R-:W-:Y:S05]  /*4100*/  BRA `(.L_x_114) ;  /* 0x00000000000c7947 */ /* 0x000fea0003800000 */
.L_x_115:
[----:B0-----:R-:W2:Y:S02]  /*4110*/  LD.E R5, desc[UR12][R12.64+0x4] ;  /* 0x0000040c0c057980 */ /* 0x001ea4000c101900 */
[----:B--2---:R-:W-:-:S05]  /*4120*/  IADD3 R5, PT, PT, R10, R5, RZ ;  /* 0x000000050a057210 */ /* 0x004fca0007ffe0ff */
[----:B------:R1:W-:Y:S02]  /*4130*/  ST.E desc[UR12][R12.64+0x4], R5 ;  /* 0x000004050c007985 */ /* 0x0003e4000c10190c */
.L_x_114:
[----:B------:R-:W-:Y:S05]  /*4140*/  BSYNC.RECONVERGENT B0 ;  /* 0x0000000000007941 */ /* 0x000fea0003800200 */
.L_x_113:
[----:B------:R-:W-:-:S06]  /*4150*/  UISETP.NE.AND UP0, UPT, UR6, 0x2, UPT ;  /* 0x000000020600788c */ /* 0x000fcc000bf05270 */
[----:B------:R-:W-:-:S13]  /*4160*/  PLOP3.LUT P0, PT, PT, PT, UP0, 0x80, 0x8 ;  /* 0x000000000008781c */ /* 0x000fda0003f0f008 */
        /* <DEDUP_REMOVED lines=14> */
[----:B------:R-:W-:Y:S01]  /*4250*/  IMAD.MOV.U32 R2, RZ, RZ, R12 ;  /* 0x000000ffff027224 */ /* 0x000fe200078e000c */
[----:B------:R-:W-:-:S04]  /*4260*/  PRMT R4, R4, 0x5410, R5 ;  /* 0x0000541004047816 */ /* 0x000fc80000000005 */
[----:B------:R-:W-:-:S07]  /*4270*/  MOV R0, R2 ;  /* 0x0000000200007202 */ /* 0x000fce0000000f00 */
.L_x_120:
[----:B------:R-:W0:Y:S02]  /*4280*/  LDS R2, [R0] ;  /* 0x0000000000027984 */ /* 0x000e240000000800 */
[----:B0-----:R-:W-:-:S05]  /*4290*/  HFMA2 R3, R2, 1, 1, R4 ;  /* 0x3c003c0002037831 */ /* 0x001fca0000000004 */
[----:B------:R-:W0:Y:S02]  /*42a0*/  ATOMS.CAST.SPIN P0, [R0], R2, R3 ;  /* 0x000000020000758d */ /* 0x000e240001800003 */
[----:B0-----:R-:W-:Y:S05]  /*42b0*/  @!P0 BRA `(.L_x_120) ;  /* 0xfffffffc00f08947 */ /* 0x001fea000383ffff */
[----:B------:R-:W-:Y:S05]  /*42c0*/  BRA `(.L_x_118) ;  /* 0x00000000000c7947 */ /* 0x000fea0003800000 */
.L_x_119:
[----:B------:R-:W2:Y:S02]  /*42d0*/  LD.E R0, desc[UR12][R12.64] ;  /* 0x0000000c0c007980 */ /* 0x000ea4000c101900 */
[----:B--2---:R-:W-:-:S05]  /*42e0*/  IADD3 R3, PT, PT, R4, R0, RZ ;  /* 0x0000000004037210 */ /* 0x004fca0007ffe0ff */
[----:B------:R0:W-:Y:S02]  /*42f0*/  ST.E desc[UR12][R12.64], R3 ;  /* 0x000000030c007985 */ /* 0x0001e4000c10190c */
.L_x_118:
[----:B------:R-:W-:Y:S05]  /*4300*/  BSYNC.RECONVERGENT B0 ;  /* 0x0000000000007941 */ /* 0x000fea0003800200 */
.L_x_117:
[----:B------:R1:W-:Y:S02]  /*4310*/  ATOM.E.ADD.F16x2.RN.STRONG.GPU P0, RZ, desc[UR12][R12.64+0x4], R6 ;  /* 0x800004060cff79a2 */ /* 0x0003e4000c10e10c */
[----:B-1----:R-:W-:Y:S05]  /*4320*/  @P0 EXIT ;  /* 0x000000000000094d */ /* 0x002fea0003800000 */
[----:B------:R-:W1:Y:S02]  /*4330*/  QSPC.E.S P0, RZ, [R12+0x4] ;  /* 0x000004000cff73aa */ /* 0x000e640000000500 */
[----:B-1----:R-:W-:Y:S05]  /*4340*/  @!P0 BRA `(.L_x_121) ;  /* 0x0000000000208947 */ /* 0x002fea0003800000 */
[----:B------:R-:W-:Y:S02]  /*4350*/  MOV R2, R12 ;  /* 0x0000000c00027202 */ /* 0x000fe40000000f00 */
[----:B------:R-:W-:Y:S02]  /*4360*/  PRMT R6, R6, 0x5410, R7 ;  /* 0x0000541006067816 */ /* 0x000fe40000000007 */
[----:B------:R-:W-:-:S07]  /*4370*/  MOV R0, R2 ;  /* 0x0000000200007202 */ /* 0x000fce0000000f00 */
.L_x_122:
[----:B------:R-:W0:Y:S02]  /*4380*/  LDS R2, [R0+0x4] ;  /* 0x0000040000027984 */ /* 0x000e240000000800 */
[----:B0-----:R-:W-:-:S05]  /*4390*/  HADD2 R3, R2, R6 ;  /* 0x0000000602037230 */ /* 0x001fca0000000000 */
[----:B------:R-:W0:Y:S02]  /*43a0*/  ATOMS.CAST.SPIN P0, [R0+0x4], R2, R3 ;  /* 0x000004020000758d */ /* 0x000e240001800003 */
[----:B0-----:R-:W-:Y:S05]  /*43b0*/  @!P0 BRA `(.L_x_122) ;  /* 0xfffffffc00f08947 */ /* 0x001fea000383ffff */
[----:B------:R-:W-:Y:S05]  /*43c0*/  EXIT ;  /* 0x000000000000794d */ /* 0x000fea0003800000 */
.L_x_121:
[----:B------:R-:W0:Y:S02]  /*43d0*/  LD.E R0, desc[UR12][R12.64+0x4] ;  /* 0x0000040c0c007980 */ /* 0x000e24000c101900 */
[----:B0-----:R-:W-:-:S05]  /*43e0*/  IADD3 R3, PT, PT, R6, R0, RZ ;  /* 0x0000000006037210 */ /* 0x001fca0007ffe0ff */
[----:B------:R-:W-:Y:S01]  /*43f0*/  ST.E desc[UR12][R12.64+0x4], R3 ;  /* 0x000004030c007985 */ /* 0x000fe2000c10190c */
[----:B------:R-:W-:Y:S05]  /*4400*/  EXIT ;  /* 0x000000000000794d */ /* 0x000fea0003800000 */
.L_x_123:
        /* <DEDUP_REMOVED lines=15> */
.L_x_180:


//--------------------- .text._Z28gemm_half_q_half_gptq_kernelILi2ELb1ELb0EEvPK6__halfPKjS4_S2_PS0_iiiiiPKtibS2_i --------------------------
	.section	.text._Z28gemm_half_q_half_gptq_kernelILi2ELb1ELb0EEvPK6__halfPKjS4_S2_PS0_iiiiiPKtibS2_i,"ax",@progbits
	.align	128
        .global         _Z28gemm_half_q_half_gptq_kernelILi2ELb1ELb0EEvPK6__halfPKjS4_S2_PS0_iiiiiPKtibS2_i
        .type           _Z28gemm_half_q_half_gptq_kernelILi2ELb1ELb0EEvPK6__halfPKjS4_S2_PS0_iiiiiPKtibS2_i,@function
        .size           _Z28gemm_half_q_half_gptq_kernelILi2ELb1ELb0EEvPK6__halfPKjS4_S2_PS0_iiiiiPKtibS2_i,(.L_x_181 - _Z28gemm_half_q_half_gptq_kernelILi2ELb1ELb0EEvPK6__halfPKjS4_S2_PS0_iiiiiPKtibS2_i)
        .other          _Z28gemm_half_q_half_gptq_kernelILi2ELb1ELb0EEvPK6__halfPKjS4_S2_PS0_iiiiiPKtibS2_i,@"STO_CUDA_ENTRY STV_DEFAULT"
_Z28gemm_half_q_half_gptq_kernelILi2ELb1ELb0EEvPK6__halfPKjS4_S2_PS0_iiiiiPKtibS2_i:
.text._Z28gemm_half_q_half_gptq_kernelILi2ELb1ELb0EEvPK6__halfPKjS4_S2_PS0_iiiiiPKtibS2_i:
[----:B------:R-:W-:Y:S08]  /*0000*/  LDC R1, c[0x0][0x37c] ;  /* 0x0000df00ff017b82 */ /* 0x000ff00000000800 */
[----:B------:R-:W0:Y:S01]  /*0010*/  S2UR UR9, SR_CTAID.Y ;  /* 0x00000000000979c3 */ /* 0x000e220000002600 */
[----:B------:R-:W1:Y:S01]  /*0020*/  LDCU UR6, c[0x0][0x3a8] ;  /* 0x00007500ff0677ac */ /* 0x000e620008000800 */
[----:B0-----:R-:W-:-:S04]  /*0030*/  USHF.L.U32 UR14, UR9, 0x1, URZ ;  /* 0x00000001090e7899 */ /* 0x001fc800080006ff */
[----:B-1----:R-:W-:-:S04]  /*0040*/  UIADD3 UR6, UPT, UPT, -UR14, UR6, URZ ;  /* 0x000000060e067290 */ /* 0x002fc8000fffe1ff */
[----:B------:R-:W-:-:S06]  /*0050*/  UISETP.GE.AND UP0, UPT, UR6, 0x1, UPT ;  /* 0x000000010600788c */ /* 0x000fcc000bf06270 */
[----:B------:R-:W-:-:S13]  /*0060*/  PLOP3.LUT P0, PT, PT, PT, UP0, 0x80, 0x8 ;  /* 0x000000000008781c */ /* 0x000fda0003f0f008 */
[----:B------:R-:W-:Y:S05]  /*0070*/  @!P0 EXIT ;  /* 0x000000000000894d */ /* 0x000fea0003800000 */
[----:B------:R-:W0:Y:S01]  /*0080*/  LDC R7, c[0x0][0x3d8] ;  /* 0x0000f600ff077b82 */ /* 0x000e220000000800 */
[----:B------:R-:W-:Y:S01]  /*0090*/  UISETP.NE.AND UP1, UPT, UR6, 0x1, UPT ;  /* 0x000000010600788c */ /* 0x000fe2000bf25270 */
[----:B------:R-:W1:Y:S05]  /*00a0*/  LDCU.64 UR12, c[0x0][0x358] ;  /* 0x00006b00ff0c77ac */ /* 0x000e6a0008000a00 */
[----:B------:R-:W-:Y:S01]  /*00b0*/  PLOP3.LUT P0, PT, PT, PT, UP1, 0x80, 0x8 ;  /* 0x000000000008781c */ /* 0x000fe20003f0f018 */
[----:B------:R-:W0:Y:S08]  /*00c0*/  LDC.64 R4, c[0x0][0x3d0] ;  /* 0x0000f400ff047b82 */ /* 0x000e300000000a00 */
[----:B------:R-:W2:Y:S01]  /*00d0*/  LDC.64 R2, c[0x0][0x3d0] ;  /* 0x0000f400ff027b82 */ /* 0x000ea20000000a00 */
[----:B0-----:R-:W-:-:S06]  /*00e0*/  IMAD.WIDE R4, R7, 0x2, R4 ;  /* 0x0000000207047825 */ /* 0x001fcc00078e0204 */
[----:B-1----:R-:W3:Y:S04]  /*00f0*/  @P0 LDG.E.U16 R4, desc[UR12][R4.64] ;  /* 0x0000000c04040981 */ /* 0x002ee8000c1e1500 */
[----:B--2---:R-:W2:Y:S01]  /*0100*/  LDG.E.U16 R2, desc[UR12][R2.64] ;  /* 0x0000000c02027981 */ /* 0x004ea2000c1e1500 */
[----:B---3--:R-:W-:Y:S02]  /*0110*/  @P0 R2UR UR7, R4 ;  /* 0x00000000040702ca */ /* 0x008fe400000e0000 */
[----:B--2---:R-:W-:-:S13]  /*0120*/  R2UR UR16, R2 ;  /* 0x00000000021072ca */ /* 0x004fda00000e0000 */
[----:B------:R-:W-:Y:S02]  /*0130*/  @UP1 ULOP3.LUT UR4, UR7, UR16, URZ, 0xfc, !UPT ;  /* 0x0000001007041292 */ /* 0x000fe4000f8efcff */
[----:B------:R-:W-:-:S04]  /*0140*/  IMAD.U32 R0, RZ, RZ, UR16 ;  /* 0x00000010ff007e24 */ /* 0x000fc8000f8e00ff */
[----:B------:R-:W-:-:S05]  /*0150*/  @P0 IMAD.U32 R0, RZ, RZ, UR4 ;  /* 0x00000004ff000e24 */ /* 0x000fca000f8e00ff */
[----:B------:R-:W-:-:S04]  /*0160*/  PRMT R0, R0, 0x9910, RZ ;  /* 0x0000991000007816 */ /* 0x000fc800000000ff */
[----:B------:R-:W-:-:S13]  /*0170*/  ISETP.NE.AND P0, PT, R0, RZ, PT ;  /* 0x000000ff0000720c */ /* 0x000fda0003f05270 */
[----:B------:R-:W-:Y:S05]  /*0180*/  @!P0 EXIT ;  /* 0x000000000000894d */ /* 0x000fea0003800000 */
[----:B------:R-:W0:Y:S01]  /*0190*/  S2UR UR10, SR_CTAID.Z ;  /* 0x00000000000a79c3 */ /* 0x000e220000002700 */
[----:B------:R-:W1:Y:S01]  /*01a0*/  S2R R2, SR_TID.X ;  /* 0x0000000000027919 */ /* 0x000e620000002100 */
[----:B------:R-:W-:Y:S01]  /*01b0*/  UMOV UR5, 0x2 ;  /* 0x0000000200057882 */ /* 0x000fe20000000000 */
[----:B------:R-:W-:Y:S01]  /*01c0*/  BSSY.RECONVERGENT B0, `(.L_x_124) ;  /* 0x00000bd000007945 */ /* 0x000fe20003800200 */
[----:B------:R-:W-:Y:S02]  /*01d0*/  USEL UR5, UR5, 0x1, UP1 ;  /* 0x0000000105057887 */ /* 0x000fe40008800000 */
[----:B------:R-:W-:Y:S02]  /*01e0*/  UISETP.EQ.OR UP1, UPT, UR7, URZ, !UP1 ;  /* 0x000000ff0700728c */ /* 0x000fe4000cf22670 */
[----:B------:R-:W2:Y:S08]  /*01f0*/  LDC R0, c[0x0][0x3b0] ;  /* 0x0000ec00ff007b82 */ /* 0x000eb00000000800 */
[----:B------:R-:W3:Y:S01]  /*0200*/  S2UR UR4, SR_CTAID.X ;  /* 0x00000000000479c3 */ /* 0x000ee20000002500 */
[----:B0-----:R-:W-:-:S06]  /*0210*/  USHF.L.U32 UR15, UR10, 0x7, URZ ;  /* 0x000000070a0f7899 */ /* 0x001fcc00080006ff */
[----:B------:R-:W-:Y:S01]  /*0220*/  MOV R5, UR15 ;  /* 0x0000000f00057c02 */ /* 0x000fe20008000f00 */
[----:B-1----:R-:W-:-:S03]  /*0230*/  VIADD R3, R2, UR15 ;  /* 0x0000000f02037c36 */ /* 0x002fc60008000000 */
[----:B--2---:R-:W-:-:S04]  /*0240*/  VIADDMNMX R28, R5, 0x80, R0, PT ;  /* 0x00000080051c7846 */ /* 0x004fc80003800100 */
[----:B------:R-:W-:Y:S01]  /*0250*/  ISETP.GE.AND P0, PT, R3, R28, PT ;  /* 0x0000001c0300720c */ /* 0x000fe20003f06270 */
[----:B---3--:R-:W-:-:S06]  /*0260*/  USHF.L.U32 UR4, UR4, 0x9, URZ ;  /* 0x0000000904047899 */ /* 0x008fcc00080006ff */
[----:B------:R-:W-:-:S06]  /*0270*/  LEA R27, R2, UR4, 0x2 ;  /* 0x00000004021b7c11 */ /* 0x000fcc000f8e10ff */
        /* <DEDUP_REMOVED lines=11> */
[----:B------:R-:W-:-:S05]  /*0330*/  IMAD.SHL.U32 R5, R5, 0x2, RZ ;  /* 0x0000000205057824 */ /* 0x000fca00078e00ff */
        /* <DEDUP_REMOVED lines=10> */
[----:B------:R-:W-:Y:S01]  /*03e0*/  IADD3 R13, PT, PT, R4, 0x100, RZ ;  /* 0x00000100040d7810 */ /* 0x000fe20007ffe0ff */
[----:B------:R-:W-:-:S07]  /*03f0*/  IMAD.IADD R12, R5, 0x1, R0 ;  /* 0x00000001050c7824 */ /* 0x000fce00078e0200 */
[----:B------:R-:W-:Y:S05]  /*0400*/  BRA.U UP0, `(.L_x_127) ;  /* 0x0000000100ec7547 */ /* 0x000fea000b800000 */
[----:B------:R-:W-:Y:S01]  /*0410*/  UIADD3 UR8, UPT, UPT, URZ, -UR7, URZ ;  /* 0x80000007ff087290 */ /* 0x000fe2000fffe0ff */
[----:B------:R-:W-:-:S03]  /*0420*/  PLOP3.LUT P0, PT, PT, PT, PT, 0x80, 0x8 ;  /* 0x000000000008781c */ /* 0x000fc60003f0f070 */
[----:B------:R-:W-:-:S09]  /*0430*/  UISETP.GT.AND UP0, UPT, UR8, 0x3, UPT ;  /* 0x000000030800788c */ /* 0x000fd2000bf04270 */
[----:B------:R-:W-:Y:S05]  /*0440*/  BRA.U !UP0, `(.L_x_128) ;  /* 0x0000000108847547 */ /* 0x000fea000b800000 */
[----:B------:R-:W-:-:S13]  /*0450*/  PLOP3.LUT P0, PT, PT, PT, PT, 0x8, 0x80 ;  /* 0x000000000080781c */ /* 0x000fda0003f0e170 */
.L_x_129:
[----:B------:R-:W-:Y:S01]  /*0460*/  IADD3 R5, P1, PT, R3, R12, RZ ;  /* 0x0000000c03057210 */ /* 0x000fe20007f3e0ff */
[----:B------:R-:W-:-:S03]  /*0470*/  IMAD.IADD R6, R12, 0x1, R0 ;  /* 0x000000010c067824 */ /* 0x000fc600078e0200 */
[----:B------:R-:W-:Y:S02]  /*0480*/  LEA.HI.X.SX32 R12, R12, RZ, 0x1, P1 ;  /* 0x000000ff0c0c7211 */ /* 0x000fe400008f0eff */
[C---:B0-----:R-:W-:Y:S02]  /*0490*/  LEA R4, P1, R5.reuse, UR18, 0x1 ;  /* 0x0000001205047c11 */ /* 0x041fe4000f8208ff */
[C---:B------:R-:W-:Y:S02]  /*04a0*/  IADD3 R7, PT, PT, R6.reuse, R0, RZ ;  /* 0x0000000006077210 */ /* 0x040fe40007ffe0ff */
[----:B------:R-:W-:Y:S02]  /*04b0*/  LEA.HI.X R5, R5, UR19, R12, 0x1, P1 ;  /* 0x0000001305057c11 */ /* 0x000fe400088f0c0c */
[----:B------:R-:W-:Y:S01]  /*04c0*/  IADD3 R10, P2, PT, R3, R6, RZ ;  /* 0x00000006030a7210 */ /* 0x000fe20007f5e0ff */
[----:B------:R-:W-:Y:S01]  /*04d0*/  IMAD.IADD R12, R7, 0x1, R0 ;  /* 0x00000001070c7824 */ /* 0x000fe200078e0200 */
[----:B------:R-:W-:Y:S01]  /*04e0*/  IADD3 R9, P3, PT, R3, R7, RZ ;  /* 0x0000000703097210 */ /* 0x000fe20007f7e0ff */
[----:B------:R-:W2:Y:S01]  /*04f0*/  LDG.E.U16.CONSTANT R4, desc[UR12][R4.64] ;  /* 0x0000000c04047981 */ /* 0x000ea2000c1e9500 */
[----:B------:R-:W-:-:S02]  /*0500*/  LEA.HI.X.SX32 R15, R6, RZ, 0x1, P2 ;  /* 0x000000ff060f7211 */ /* 0x000fc400010f0eff */
[C---:B------:R-:W-:Y:S02]  /*0510*/  LEA R6, P2, R10.reuse, UR18, 0x1 ;  /* 0x000000120a067c11 */ /* 0x040fe4000f8408ff */
[----:B------:R-:W-:Y:S02]  /*0520*/  IADD3 R11, P1, PT, R3, R12, RZ ;  /* 0x0000000c030b7210 */ /* 0x000fe40007f3e0ff */
[----:B------:R-:W-:Y:S02]  /*0530*/  LEA.HI.X.SX32 R16, R7, RZ, 0x1, P3 ;  /* 0x000000ff07107211 */ /* 0x000fe400018f0eff */
[----:B------:R-:W-:Y:S02]  /*0540*/  LEA.HI.X R7, R10, UR19, R15, 0x1, P2 ;  /* 0x000000130a077c11 */ /* 0x000fe400090f0c0f */
[----:B------:R-:W-:Y:S02]  /*0550*/  LEA.HI.X.SX32 R14, R12, RZ, 0x1, P1 ;  /* 0x000000ff0c0e7211 */ /* 0x000fe400008f0eff */
[----:B------:R-:W-:Y:S01]  /*0560*/  LEA R8, P3, R9, UR18, 0x1 ;  /* 0x0000001209087c11 */ /* 0x000fe2000f8608ff */
[----:B------:R-:W3:Y:S01]  /*0570*/  LDG.E.U16.CONSTANT R6, desc[UR12][R6.64] ;  /* 0x0000000c06067981 */ /* 0x000ee2000c1e9500 */
[----:B------:R-:W-:-:S02]  /*0580*/  LEA R10, P1, R11, UR18, 0x1 ;  /* 0x000000120b0a7c11 */ /* 0x000fc4000f8208ff */
[----:B------:R-:W-:Y:S02]  /*0590*/  LEA.HI.X R9, R9, UR19, R16, 0x1, P3 ;  /* 0x0000001309097c11 */ /* 0x000fe400098f0c10 */
[----:B------:R-:W-:-:S03]  /*05a0*/  LEA.HI.X R11, R11, UR19, R14, 0x1, P1 ;  /* 0x000000130b0b7c11 */ /* 0x000fc600088f0c0e */
[----:B------:R-:W4:Y:S04]  /*05b0*/  LDG.E.U16.CONSTANT R8, desc[UR12][R8.64] ;  /* 0x0000000c08087981 */ /* 0x000f28000c1e9500 */
[----:B------:R-:W5:Y:S01]  /*05c0*/  LDG.E.U16.CONSTANT R10, desc[UR12][R10.64] ;  /* 0x0000000c0a0a7981 */ /* 0x000f62000c1e9500 */
[----:B------:R-:W-:-:S04]  /*05d0*/  UIADD3 UR7, UPT, UPT, UR7, 0x4, URZ ;  /* 0x0000000407077890 */ /* 0x000fc8000fffe0ff */
[----:B------:R-:W-:Y:S01]  /*05e0*/  UISETP.GE.AND UP0, UPT, UR7, -0x3, UPT ;  /* 0xfffffffd0700788c */ /* 0x000fe2000bf06270 */
[----:B------:R-:W-:Y:S01]  /*05f0*/  IMAD.IADD R12, R12, 0x1, R0 ;  /* 0x000000010c0c7824 */ /* 0x000fe200078e0200 */
[----:B--2---:R-:W-:Y:S04]  /*0600*/  STS.U16 [R13], R4 ;  /* 0x000000040d007388 */ /* 0x004fe80000000400 */
[----:B---3--:R-:W-:Y:S04]  /*0610*/  STS.U16 [R13+0x100], R6 ;  /* 0x000100060d007388 */ /* 0x008fe80000000400 */
[----:B----4-:R-:W-:Y:S04]  /*0620*/  STS.U16 [R13+0x200], R8 ;  /* 0x000200080d007388 */ /* 0x010fe80000000400 */
[----:B-----5:R0:W-:Y:S02]  /*0630*/  STS.U16 [R13+0x300], R10 ;  /* 0x0003000a0d007388 */ /* 0x0201e40000000400 */
[----:B0-----:R-:W-:Y:S01]  /*0640*/  IADD3 R13, PT, PT, R13, 0x400, RZ ;  /* 0x000004000d0d7810 */ /* 0x001fe20007ffe0ff */
[----:B------:R-:W-:Y:S06]  /*0650*/  BRA.U !UP0, `(.L_x_129) ;  /* 0xfffffffd08807547 */ /* 0x000fec000b83ffff */
.L_x_128:
[----:B------:R-:W-:-:S04]  /*0660*/  UIADD3 UR8, UPT, UPT, URZ, -UR7, URZ ;  /* 0x80000007ff087290 */ /* 0x000fc8000fffe0ff */
[----:B------:R-:W-:-:S09]  /*0670*/  UISETP.GT.AND UP0, UPT, UR8, 0x1, UPT ;  /* 0x000000010800788c */ /* 0x000fd2000bf04270 */
[----:B------:R-:W-:Y:S05]  /*0680*/  BRA.U !UP0, `(.L_x_130) ;  /* 0x0000000108447547 */ /* 0x000fea000b800000 */
[----:B------:R-:W-:Y:S01]  /*0690*/  IMAD.IADD R8, R12, 0x1, R0 ;  /* 0x000000010c087824 */ /* 0x000fe200078e0200 */
[----:B------:R-:W-:-:S04]  /*06a0*/  IADD3 R5, P0, PT, R3, R12, RZ ;  /* 0x0000000c03057210 */ /* 0x000fc80007f1e0ff */
[----:B0-----:R-:W-:Y:S02]  /*06b0*/  IADD3 R7, P1, PT, R3, R8, RZ ;  /* 0x0000000803077210 */ /* 0x001fe40007f3e0ff */
[----:B------:R-:W-:Y:S02]  /*06c0*/  LEA.HI.X.SX32 R12, R12, RZ, 0x1, P0 ;  /* 0x000000ff0c0c7211 */ /* 0x000fe400000f0eff */
[----:B------:R-:W-:Y:S02]  /*06d0*/  LEA.HI.X.SX32 R10, R8, RZ, 0x1, P1 ;  /* 0x000000ff080a7211 */ /* 0x000fe400008f0eff */
[----:B------:R-:W-:Y:S02]  /*06e0*/  LEA R4, P0, R5, UR18, 0x1 ;  /* 0x0000001205047c11 */ /* 0x000fe4000f8008ff */
[----:B------:R-:W-:Y:S02]  /*06f0*/  LEA R6, P1, R7, UR18, 0x1 ;  /* 0x0000001207067c11 */ /* 0x000fe4000f8208ff */
[----:B------:R-:W-:-:S02]  /*0700*/  LEA.HI.X R5, R5, UR19, R12, 0x1, P0 ;  /* 0x0000001305057c11 */ /* 0x000fc400080f0c0c */
[----:B------:R-:W-:-:S03]  /*0710*/  LEA.HI.X R7, R7, UR19, R10, 0x1, P1 ;  /* 0x0000001307077c11 */ /* 0x000fc600088f0c0a */
[----:B------:R-:W2:Y:S04]  /*0720*/  LDG.E.U16.CONSTANT R4, desc[UR12][R4.64] ;  /* 0x0000000c04047981 */ /* 0x000ea8000c1e9500 */
[----:B------:R-:W3:Y:S01]  /*0730*/  LDG.E.U16.CONSTANT R6, desc[UR12][R6.64] ;  /* 0x0000000c06067981 */ /* 0x000ee2000c1e9500 */
[----:B------:R-:W-:Y:S01]  /*0740*/  PLOP3.LUT P0, PT, PT, PT, PT, 0x8, 0x80 ;  /* 0x000000000080781c */ /* 0x000fe20003f0e170 */
[----:B------:R-:W-:Y:S01]  /*0750*/  IMAD.IADD R12, R8, 0x1, R0 ;  /* 0x00000001080c7824 */ /* 0x000fe200078e0200 */
[----:B------:R-:W-:Y:S01]  /*0760*/  UIADD3 UR7, UPT, UPT, UR7, 0x2, URZ ;  /* 0x0000000207077890 */ /* 0x000fe2000fffe0ff */
[----:B--2---:R-:W-:Y:S04]  /*0770*/  STS.U16 [R13], R4 ;  /* 0x000000040d007388 */ /* 0x004fe80000000400 */
[----:B---3--:R0:W-:Y:S02]  /*0780*/  STS.U16 [R13+0x100], R6 ;  /* 0x000100060d007388 */ /* 0x0081e40000000400 */
[----:B0-----:R-:W-:-:S07]  /*0790*/  IADD3 R13, PT, PT, R13, 0x200, RZ ;  /* 0x000002000d0d7810 */ /* 0x001fce0007ffe0ff */
.L_x_130:
[----:B------:R-:W-:-:S13]  /*07a0*/  ISETP.EQ.AND P1, PT, RZ, UR7, PT ;  /* 0x00000007ff007c0c */ /* 0x000fda000bf22270 */
[----:B------:R-:W-:Y:S05]  /*07b0*/  @!P0 BRA P1, `(.L_x_125) ;  /* 0x0000000400748947 */ /* 0x000fea0000800000 */
.L_x_127:
[----:B------:R-:W-:-:S04]  /*07c0*/  IADD3 R5, P0, PT, R3, R12, RZ ;  /* 0x0000000c03057210 */ /* 0x000fc80007f1e0ff */
[----:B------:R-:W-:Y:S02]  /*07d0*/  LEA.HI.X.SX32 R6, R12, RZ, 0x1, P0 ;  /* 0x000000ff0c067211 */ /* 0x000fe400000f0eff */
[----:B0-----:R-:W-:-:S04]  /*07e0*/  LEA R4, P0, R5, UR18, 0x1 ;  /* 0x0000001205047c11 */ /* 0x001fc8000f8008ff */
[----:B------:R-:W-:-:S05]  /*07f0*/  LEA.HI.X R5, R5, UR19, R6, 0x1, P0 ;  /* 0x0000001305057c11 */ /* 0x000fca00080f0c06 */
[----:B------:R-:W2:Y:S01]  /*0800*/  LDG.E.U16.CONSTANT R4, desc[UR12][R4.64] ;  /* 0x0000000c04047981 */ /* 0x000ea2000c1e9500 */
[----:B------:R-:W-:Y:S01]  /*0810*/  UIADD3 UR7, UPT, UPT, UR7, 0x1, URZ ;  /* 0x0000000107077890 */ /* 0x000fe2000fffe0ff */
[----:B------:R-:W-:-:S03]  /*0820*/  IMAD.IADD R12, R12, 0x1, R0 ;  /* 0x000000010c0c7824 */ /* 0x000fc600078e0200 */
[----:B------:R-:W-:Y:S01]  /*0830*/  UISETP.NE.AND UP0, UPT, UR7, URZ, UPT ;  /* 0x000000ff0700728c */ /* 0x000fe2000bf05270 */
[----:B--2---:R0:W-:Y:S02]  /*0840*/  STS.U16 [R13], R4 ;  /* 0x000000040d007388 */ /* 0x0041e40000000400 */
[----:B0-----:R-:W-:-:S06]  /*0850*/  VIADD R13, R13, 0x100 ;  /* 0x000001000d0d7836 */ /* 0x001fcc0000000000 */
[----:B------:R-:W-:Y:S05]  /*0860*/  BRA.U UP0, `(.L_x_127) ;  /* 0xfffffffd00d47547 */ /* 0x000fea000b83ffff */
[----:B------:R-:W-:Y:S05]  /*0870*/  BRA `(.L_x_125) ;  /* 0x0000000400447947 */ /* 0x000fea0003800000 */
.L_x_126:
        /* <DEDUP_REMOVED lines=15> */
.L_x_133:
[----:B-----5:R-:W-:Y:S01]  /*0970*/  IADD3 R7, P0, PT, R18, R3, RZ ;  /* 0x0000000312077210 */ /* 0x020fe20007f1e0ff */
[----:B------:R-:W-:-:S03]  /*0980*/  IMAD.IADD R5, R3, 0x1, R0 ;  /* 0x0000000103057824 */ /* 0x000fc600078e0200 */
[----:B------:R-:W-:Y:S01]  /*0990*/  LEA.HI.X.SX32 R8, R3, RZ, 0x1, P0 ;  /* 0x000000ff03087211 */ /* 0x000fe200000f0eff */
[----:B------:R-:W-:Y:S01]  /*09a0*/  IMAD.IADD R3, R5, 0x1, R0 ;  /* 0x0000000105037824 */ /* 0x000fe200078e0200 */
[----:B0-----:R-:W-:Y:S02]  /*09b0*/  LEA R6, P0, R7, UR18, 0x1 ;  /* 0x0000001207067c11 */ /* 0x001fe4000f8008ff */
[----:B------:R-:W-:Y:S02]  /*09c0*/  IADD3 R9, P1, PT, R18, R5, RZ ;  /* 0x0000000512097210 */ /* 0x000fe40007f3e0ff */
[----:B------:R-:W-:Y:S02]  /*09d0*/  IADD3 R15, PT, PT, R3, R0, RZ ;  /* 0x00000000030f7210 */ /* 0x000fe40007ffe0ff */
[----:B------:R-:W-:Y:S02]  /*09e0*/  LEA.HI.X R7, R7, UR19, R8, 0x1, P0 ;  /* 0x0000001307077c11 */ /* 0x000fe400080f0c08 */
[----:B------:R-:W-:-:S02]  /*09f0*/  LEA.HI.X.SX32 R12, R5, RZ, 0x1, P1 ;  /* 0x000000ff050c7211 */ /* 0x000fc400008f0eff */
[C---:B------:R-:W-:Y:S02]  /*0a00*/  LEA R8, P0, R9.reuse, UR18, 0x1 ;  /* 0x0000001209087c11 */ /* 0x040fe4000f8008ff */
[C---:B------:R-:W-:Y:S01]  /*0a10*/  IADD3 R11, P2, PT, R18.reuse, R3, RZ ;  /* 0x00000003120b7210 */ /* 0x040fe20007f5e0ff */
[----:B------:R-:W2:Y:S01]  /*0a20*/  LDG.E.U16.CONSTANT R7, desc[UR12][R6.64] ;  /* 0x0000000c06077981 */ /* 0x000ea2000c1e9500 */
[----:B------:R-:W-:Y:S02]  /*0a30*/  IADD3 R5, P3, PT, R18, R15, RZ ;  /* 0x0000000f12057210 */ /* 0x000fe40007f7e0ff */
[----:B------:R-:W-:Y:S02]  /*0a40*/  LEA.HI.X R9, R9, UR19, R12, 0x1, P0 ;  /* 0x0000001309097c11 */ /* 0x000fe400080f0c0c */
[----:B------:R-:W-:Y:S02]  /*0a50*/  LEA.HI.X.SX32 R16, R3, RZ, 0x1, P2 ;  /* 0x000000ff03107211 */ /* 0x000fe400010f0eff */
[----:B------:R-:W-:-:S02]  /*0a60*/  LEA R10, P1, R11, UR18, 0x1 ;  /* 0x000000120b0a7c11 */ /* 0x000fc4000f8208ff */
[----:B------:R-:W-:Y:S01]  /*0a70*/  LEA.HI.X.SX32 R14, R15, RZ, 0x1, P3 ;  /* 0x000000ff0f0e7211 */ /* 0x000fe200018f0eff */
[----:B------:R-:W3:Y:S01]  /*0a80*/  LDG.E.U16.CONSTANT R9, desc[UR12][R8.64] ;  /* 0x0000000c08097981 */ /* 0x000ee2000c1e9500 */
[----:B------:R-:W-:Y:S02]  /*0a90*/  LEA R12, P0, R5, UR18, 0x1 ;  /* 0x00000012050c7c11 */ /* 0x000fe4000f8008ff */
[----:B------:R-:W-:Y:S02]  /*0aa0*/  LEA.HI.X R11, R11, UR19, R16, 0x1, P1 ;  /* 0x000000130b0b7c11 */ /* 0x000fe400088f0c10 */
[----:B------:R-:W-:-:S04]  /*0ab0*/  LEA.HI.X R13, R5, UR19, R14, 0x1, P0 ;  /* 0x00000013050d7c11 */ /* 0x000fc800080f0c0e */
        /* <DEDUP_REMOVED lines=9> */
[----:B0-----:R-:W-:Y:S01]  /*0b50*/  VIADD R4, R4, 0x400 ;  /* 0x0000040004047836 */ /* 0x001fe20000000000 */
[----:B------:R-:W-:Y:S06]  /*0b60*/  BRA.U !UP2, `(.L_x_133) ;  /* 0xfffffffd0a807547 */ /* 0x000fec000b83ffff */
.L_x_132:
        /* <DEDUP_REMOVED lines=15> */
[----:B------:R-:W-:Y:S01]  /*0c60*/  IMAD.IADD R3, R5, 0x1, R0 ;  /* 0x0000000105037824 */ /* 0x000fe200078e0200 */
[----:B------:R-:W-:Y:S02]  /*0c70*/  UIADD3 UR7, UPT, UPT, UR7, 0x2, URZ ;  /* 0x0000000207077890 */ /* 0x000fe4000fffe0ff */
[----:B------:R-:W-:Y:S01]  /*0c80*/  UPLOP3.LUT UP0, UPT, UPT, UPT, UPT, 0x40, 0x4 ;  /* 0x000000000004789c */ /* 0x000fe20003f0e870 */
[----:B--2---:R-:W-:Y:S04]  /*0c90*/  STS.U16 [R4], R7 ;  /* 0x0000000704007388 */ /* 0x004fe80000000400 */
[----:B---3--:R0:W-:Y:S02]  /*0ca0*/  STS.U16 [R4+0x100], R9 ;  /* 0x0001000904007388 */ /* 0x0081e40000000400 */
[----:B0-----:R-:W-:-:S07]  /*0cb0*/  VIADD R4, R4, 0x200 ;  /* 0x0000020004047836 */ /* 0x001fce0000000000 */
.L_x_134:
[----:B------:R-:W-:-:S09]  /*0cc0*/  UISETP.NE.OR UP0, UPT, UR7, URZ, UP0 ;  /* 0x000000ff0700728c */ /* 0x000fd20008705670 */
[----:B------:R-:W-:Y:S05]  /*0cd0*/  BRA.U !UP0, `(.L_x_125) ;  /* 0x00000001082c7547 */ /* 0x000fea000b800000 */
.L_x_131:
        /* <DEDUP_REMOVED lines=9> */
[----:B0-----:R-:W-:-:S06]  /*0d70*/  VIADD R4, R4, 0x100 ;  /* 0x0000010004047836 */ /* 0x001fcc0000000000 */
[----:B------:R-:W-:Y:S05]  /*0d80*/  BRA.U UP0, `(.L_x_131) ;  /* 0xfffffffd00d47547 */ /* 0x000fea000b83ffff */
.L_x_125:
[----:B------:R-:W-:Y:S05]  /*0d90*/  BSYNC.RECONVERGENT B0 ;  /* 0x0000000000007941 */ /* 0x000fea0003800200 */
.L_x_124:
        /* <DEDUP_REMOVED lines=18> */
[----:B------:R-:W1:Y:S01]  /*0ec0*/  LDC.64 R12, c[0x0][0x3a0] ;  /* 0x0000e800ff0c7b82 */ /* 0x000e620000000a00 */
[----:B------:R-:W-:-:S11]  /*0ed0*/  UPLOP3.LUT UP0, UPT, UPT, UPT, UPT, 0x40, 0x4 ;  /* 0x000000000004789c */ /* 0x000fd60003f0e870 */
.L_x_138:
[C---:B0-2---:R-:W-:Y:S01]  /*0ee0*/  VIADD R7, R3.reuse, UR11 ;  /* 0x0000000b03077c36 */ /* 0x045fe20008000000 */
[----:B------:R-:W-:Y:S01]  /*0ef0*/  UIADD3 UR5, UPT, UPT, UR5, 0x4, URZ ;  /* 0x0000000405057890 */ /* 0x000fe2000fffe0ff */
[----:B-1----:R-:W-:-:S03]  /*0f00*/  IMAD.WIDE R4, R3, 0x2, R12 ;  /* 0x0000000203047825 */ /* 0x002fc600078e020c */
[C---:B------:R-:W-:Y:S01]  /*0f10*/  IADD3 R9, PT, PT, R7.reuse, UR11, RZ ;  /* 0x0000000b07097c10 */ /* 0x040fe2000fffe0ff */
[--C-:B------:R-:W-:Y:S01]  /*0f20*/  IMAD.WIDE R6, R7, 0x2, R12.reuse ;  /* 0x0000000207067825 */ /* 0x100fe200078e020c */
[----:B------:R2:W-:Y:S01]  /*0f30*/  STG.E.64 desc[UR12][R4.64], RZ ;  /* 0x000000ff04007986 */ /* 0x0005e2000c101b0c */
[----:B------:R-:W-:Y:S02]  /*0f40*/  UISETP.GE.AND UP2, UPT, UR5, -0x3, UPT ;  /* 0xfffffffd0500788c */ /* 0x000fe4000bf46270 */
[C---:B------:R-:W-:Y:S01]  /*0f50*/  VIADD R15, R9.reuse, UR11 ;  /* 0x0000000b090f7c36 */ /* 0x040fe20008000000 */
[----:B------:R2:W-:Y:S01]  /*0f60*/  STG.E.64 desc[UR12][R6.64], RZ ;  /* 0x000000ff06007986 */ /* 0x0005e2000c101b0c */
[----:B------:R-:W-:-:S04]  /*0f70*/  IMAD.WIDE R8, R9, 0x2, R12 ;  /* 0x0000000209087825 */ /* 0x000fc800078e020c */
[C---:B------:R-:W-:Y:S01]  /*0f80*/  IMAD.WIDE R10, R15.reuse, 0x2, R12 ;  /* 0x000000020f0a7825 */ /* 0x040fe200078e020c */
[----:B------:R2:W-:Y:S03]  /*0f90*/  STG.E.64 desc[UR12][R8.64], RZ ;  /* 0x000000ff08007986 */ /* 0x0005e6000c101b0c */
[----:B------:R-:W-:Y:S01]  /*0fa0*/  VIADD R3, R15, UR11 ;  /* 0x0000000b0f037c36 */ /* 0x000fe20008000000 */
[----:B------:R2:W-:Y:S01]  /*0fb0*/  STG.E.64 desc[UR12][R10.64], RZ ;  /* 0x000000ff0a007986 */ /* 0x0005e2000c101b0c */
[----:B------:R-:W-:Y:S05]  /*0fc0*/  BRA.U !UP2, `(.L_x_138) ;  /* 0xfffffffd0ac47547 */ /* 0x000fea000b83ffff */
.L_x_137:
[----:B------:R-:W-:-:S04]  /*0fd0*/  UIADD3 UR4, UPT, UPT, URZ, -UR5, URZ ;  /* 0x80000005ff047290 */ /* 0x000fc8000fffe0ff */
[----:B------:R-:W-:-:S09]  /*0fe0*/  UISETP.GT.AND UP2, UPT, UR4, 0x1, UPT ;  /* 0x000000010400788c */ /* 0x000fd2000bf44270 */
[----:B------:R-:W-:Y:S05]  /*0ff0*/  BRA.U !UP2, `(.L_x_139) ;  /* 0x000000010a247547 */ /* 0x000fea000b800000 */
[----:B0-2---:R-:W0:Y:S01]  /*1000*/  LDC.64 R6, c[0x0][0x3a0] ;  /* 0x0000e800ff067b82 */ /* 0x005e220000000a00 */
        /* <DEDUP_REMOVED lines=8> */
.L_x_139:
[----:B------:R-:W-:-:S09]  /*1090*/  UISETP.NE.OR UP0, UPT, UR5, URZ, UP0 ;  /* 0x000000ff0500728c */ /* 0x000fd20008705670 */
[----:B------:R-:W-:Y:S05]  /*10a0*/  BRA.U !UP0, `(.L_x_135) ;  /* 0x00000001081c7547 */ /* 0x000fea000b800000 */
.L_x_136:
[----:B012---:R-:W0:Y:S02]  /*10b0*/  LDC.64 R4, c[0x0][0x3a0] ;  /* 0x0000e800ff047b82 */ /* 0x007e240000000a00 */
.L_x_140:
[----:B0-----:R-:W-:Y:S01]  /*10c0*/  IMAD.WIDE R6, R3, 0x2, R4 ;  /* 0x0000000203067825 */ /* 0x001fe200078e0204 */
[----:B------:R-:W-:-:S03]  /*10d0*/  UIADD3 UR5, UPT, UPT, UR5, 0x1, URZ ;  /* 0x0000000105057890 */ /* 0x000fc6000fffe0ff */
[----:B------:R-:W-:Y:S01]  /*10e0*/  VIADD R3, R3, UR11 ;  /* 0x0000000b03037c36 */ /* 0x000fe20008000000 */
[----:B------:R3:W-:Y:S01]  /*10f0*/  STG.E.64 desc[UR12][R6.64], RZ ;  /* 0x000000ff06007986 */ /* 0x0007e2000c101b0c */
[----:B------:R-:W-:-:S09]  /*1100*/  UISETP.NE.AND UP0, UPT, UR5, URZ, UPT ;  /* 0x000000ff0500728c */ /* 0x000fd2000bf05270 */
[----:B---3--:R-:W-:Y:S05]  /*1110*/  BRA.U UP0, `(.L_x_140) ;  /* 0xfffffffd00e87547 */ /* 0x008fea000b83ffff */
.L_x_135:
[----:B------:R-:W3:Y:S01]  /*1120*/  LDCU UR7, c[0x0][0x3b8] ;  /* 0x00007700ff0777ac */ /* 0x000ee20008000800 */
[----:B--2---:R-:W-:Y:S01]  /*1130*/  IABS R8, UR15 ;  /* 0x0000000f00087c13 */ /* 0x004fe20008000000 */
[----:B------:R-:W-:Y:S01]  /*1140*/  IMAD.SHL.U32 R26, R2, 0x10, RZ ;  /* 0x00000010021a7824 */ /* 0x000fe200078e00ff */
[----:B------:R-:W2:Y:S02]  /*1150*/  LDCU.64 UR18, c[0x0][0x388] ;  /* 0x00007100ff1277ac */ /* 0x000ea40008000a00 */
[----:B------:R-:W-:Y:S02]  /*1160*/  R2UR UR8, R8 ;  /* 0x00000000080872ca */ /* 0x000fe400000e0000 */
[----:B---3--:R-:W-:-:S04]  /*1170*/  MOV R3, UR7 ;  /* 0x0000000700037c02 */ /* 0x008fc80008000f00 */
[----:B-1----:R-:W-:-:S04]  /*1180*/  IABS R6, R3 ;  /* 0x0000000300067213 */ /* 0x002fc80000000000 */
[----:B------:R-:W1:Y:S08]  /*1190*/  I2F.RP R3, R6 ;  /* 0x0000000600037306 */ /* 0x000e700000209400 */
[----:B-1----:R-:W0:Y:S02]  /*11a0*/  MUFU.RCP R3, R3 ;  /* 0x0000000300037308 */ /* 0x002e240000001000 */
[----:B0-----:R-:W-:-:S06]  /*11b0*/  VIADD R4, R3, 0xffffffe ;  /* 0x0ffffffe03047836 */ /* 0x001fcc0000000000 */
[----:B------:R0:W1:Y:S02]  /*11c0*/  F2I.FTZ.U32.TRUNC.NTZ R5, R4 ;  /* 0x0000000400057305 */ /* 0x000064000021f000 */
[----:B0-----:R-:W-:Y:S01]  /*11d0*/  HFMA2 R4, -RZ, RZ, 0, 0 ;  /* 0x00000000ff047431 */ /* 0x001fe200000001ff */
[----:B-1----:R-:W-:Y:S01]  /*11e0*/  R2UR UR5, R5 ;  /* 0x00000000050572ca */ /* 0x002fe200000e0000 */
[----:B------:R-:W-:-:S03]  /*11f0*/  IMAD.MOV R7, RZ, RZ, -R5 ;  /* 0x000000ffff077224 */ /* 0x000fc600078e0a05 */
[----:B------:R-:W-:Y:S01]  /*1200*/  R2UR UR4, R4 ;  /* 0x00000000040472ca */ /* 0x000fe200000e0000 */
[----:B------:R-:W-:-:S12]  /*1210*/  IMAD R7, R7, R6, RZ ;  /* 0x0000000607077224 */ /* 0x000fd800078e02ff */
        /* <DEDUP_REMOVED lines=13> */
[----:B------:R-:W-:-:S05]  /*12f0*/  @!P0 IMAD.IADD R3, R3, 0x1, -R6 ;  /* 0x0000000103038824 */ /* 0x000fca00078e0a06 */
        /* <DEDUP_REMOVED lines=14> */
[----:B------:R-:W1:Y:S03]  /*13e0*/  LDC.64 R6, c[0x0][0x398] ;  /* 0x0000e600ff067b82 */ /* 0x000e660000000a00 */
[----:B0-----:R-:W-:-:S06]  /*13f0*/  IMAD.WIDE R4, R3, 0x4, R4 ;  /* 0x0000000403047825 */ /* 0x001fcc00078e0204 */
[----:B------:R-:W3:Y:S01]  /*1400*/  LDG.E.CONSTANT R5, desc[UR12][R4.64] ;  /* 0x0000000c04057981 */ /* 0x000ee2000c1e9900 */
[----:B------:R-:W-:-:S04]  /*1410*/  VIADD R3, R27, UR8 ;  /* 0x000000081b037c36 */ /* 0x000fc80008000000 */
[----:B-1----:R-:W-:-:S05]  /*1420*/  IMAD.WIDE R6, R3, 0x2, R6 ;  /* 0x0000000203067825 */ /* 0x002fca00078e0206 */
[----:B------:R-:W4:Y:S04]  /*1430*/  LDG.E.CONSTANT R13, desc[UR12][R6.64] ;  /* 0x0000000c060d7981 */ /* 0x000f28000c1e9900 */
[----:B------:R0:W4:Y:S01]  /*1440*/  LDG.E.CONSTANT R14, desc[UR12][R6.64+0x4] ;  /* 0x0000040c060e7981 */ /* 0x000122000c1e9900 */
[----:B------:R-:W-:Y:S01]  /*1450*/  LOP3.LUT R26, R26, 0x10, RZ, 0xc0, !PT ;  /* 0x000000101a1a7812 */ /* 0x000fe200078ec0ff */
[----:B------:R-:W1:Y:S01]  /*1460*/  I2F.F16 R11, -0x40 ;  /* 0xffffffc0000b7906 */ /* 0x000e620000200c00 */
[----:B------:R-:W-:Y:S01]  /*1470*/  ISETP.LE.AND P0, PT, R0, UR15, PT ;  /* 0x0000000f00007c0c */ /* 0x000fe2000bf03270 */
[----:B------:R-:W-:-:S04]  /*1480*/  UIMAD UR4, UR10, UR11, URZ ;  /* 0x0000000b0a0472a4 */ /* 0x000fc8000f8e02ff */
[----:B------:R-:W-:Y:S01]  /*1490*/  USHF.L.U32 UR4, UR4, 0x4, URZ ;  /* 0x0000000404047899 */ /* 0x000fe200080006ff */
[----:B0-----:R-:W-:-:S05]  /*14a0*/  SHF.R.S32.HI R6, RZ, 0x1f, R27 ;  /* 0x0000001fff067819 */ /* 0x001fca000001141b */
[----:B------:R-:W-:Y:S02]  /*14b0*/  IADD3 R33, P1, PT, R27, UR4, RZ ;  /* 0x000000041b217c10 */ /* 0x000fe4000ff3e0ff */
[----:B-1----:R-:W-:Y:S02]  /*14c0*/  R2UR UR9, R11 ;  /* 0x000000000b0972ca */ /* 0x002fe400000e0000 */
[----:B------:R-:W-:Y:S02]  /*14d0*/  MOV R11, RZ ;  /* 0x000000ff000b7202 */ /* 0x000fe40000000f00 */
[----:B---3--:R-:W-:-:S04]  /*14e0*/  SHF.R.U32.HI R2, RZ, R26, R5 ;  /* 0x0000001aff027219 */ /* 0x008fc80000011605 */
[----:B------:R-:W-:Y:S02]  /*14f0*/  LOP3.LUT R8, R2, 0xf, RZ, 0xc0, !PT ;  /* 0x0000000f02087812 */ /* 0x000fe400078ec0ff */
[--C-:B------:R-:W-:Y:S02]  /*1500*/  SHF.R.U32.HI R3, RZ, 0x4, R2.reuse ;  /* 0x00000004ff037819 */ /* 0x100fe40000011602 */
[--C-:B------:R-:W-:Y:S02]  /*1510*/  SHF.R.U32.HI R0, RZ, 0x8, R2.reuse ;  /* 0x00000008ff007819 */ /* 0x100fe40000011602 */
[----:B------:R-:W-:Y:S02]  /*1520*/  SHF.R.U32.HI R2, RZ, 0xc, R2 ;  /* 0x0000000cff027819 */ /* 0x000fe40000011602 */
[----:B------:R-:W-:Y:S01]  /*1530*/  LOP3.LUT R9, R3, 0xf, RZ, 0xc0, !PT ;  /* 0x0000000f03097812 */ /* 0x000fe200078ec0ff */
[----:B------:R-:W-:Y:S01]  /*1540*/  IMAD.U32 R3, RZ, RZ, UR4 ;  /* 0x00000004ff037e24 */ /* 0x000fe2000f8e00ff */
[----:B------:R-:W-:-:S02]  /*1550*/  LOP3.LUT R12, R2, 0xf, RZ, 0xc0, !PT ;  /* 0x0000000f020c7812 */ /* 0x000fc400078ec0ff */
[----:B------:R-:W-:Y:S01]  /*1560*/  LOP3.LUT R10, R0, 0xf, RZ, 0xc0, !PT ;  /* 0x0000000f000a7812 */ /* 0x000fe200078ec0ff */
[----:B------:R-:W-:Y:S01]  /*1570*/  VIADD R5, R9, 0x1 ;  /* 0x0000000109057836 */ /* 0x000fe20000000000 */
[----:B------:R-:W-:Y:S01]  /*1580*/  IADD3 R4, PT, PT, R8, 0x1, RZ ;  /* 0x0000000108047810 */ /* 0x000fe20007ffe0ff */
[----:B-----5:R-:W-:Y:S01]  /*1590*/  VIADD R18, R12, 0x1 ;  /* 0x000000010c127836 */ /* 0x020fe20000000000 */
[----:B------:R-:W-:Y:S01]  /*15a0*/  IADD3 R17, PT, PT, R10, 0x1, RZ ;  /* 0x000000010a117810 */ /* 0x000fe20007ffe0ff */
[----:B------:R-:W-:Y:S01]  /*15b0*/  I2F.F16 R16, R5 ;  /* 0x0000000500107306 */ /* 0x000fe20000200c00 */
[----:B------:R-:W-:Y:S01]  /*15c0*/  VIADD R8, R8, 0xe401 ;  /* 0x0000e40108087836 */ /* 0x000fe20000000000 */
[----:B------:R-:W-:Y:S01]  /*15d0*/  LEA.HI.X.SX32 R6, R3, R6, 0x1, P1 ;  /* 0x0000000603067211 */ /* 0x000fe200008f0eff */
[----:B------:R-:W-:Y:S01]  /*15e0*/  VIADD R9, R9, 0xe401 ;  /* 0x0000e40109097836 */ /* 0x000fe20000000000 */
[----:B--2---:R-:W-:Y:S01]  /*15f0*/  LEA R32, P1, R33, UR18, 0x2 ;  /* 0x0000001221207c11 */ /* 0x004fe2000f8210ff */
[----:B------:R-:W-:Y:S01]  /*1600*/  VIADD R12, R12, 0xe401 ;  /* 0x0000e4010c0c7836 */ /* 0x000fe20000000000 */
[----:B------:R-:W-:Y:S01]  /*1610*/  PRMT R20, R8, 0x5410, R8 ;  /* 0x0000541008147816 */ /* 0x000fe20000000008 */
[----:B------:R-:W-:Y:S01]  /*1620*/  IMAD.MOV.U32 R0, RZ, RZ, RZ ;  /* 0x000000ffff007224 */ /* 0x000fe200078e00ff */
[----:B------:R0:W1:Y:S01]  /*1630*/  I2F.F16 R15, R4 ;  /* 0x00000004000f7306 */ /* 0x0000620000200c00 */
[----:B------:R-:W-:-:S02]  /*1640*/  IADD3 R10, PT, PT, R10, 0xe401, RZ ;  /* 0x0000e4010a0a7810 */ /* 0x000fc40007ffe0ff */
[----:B------:R-:W-:Y:S02]  /*1650*/  CS2R R2, SRZ ;  /* 0x0000000000027805 */ /* 0x000fe4000001ff00 */
[----:B------:R-:W-:Y:S02]  /*1660*/  LEA.HI.X R33, R33, UR19, R6, 0x2, P1 ;  /* 0x0000001321217c11 */ /* 0x000fe400088f1406 */
[----:B------:R-:W-:Y:S02]  /*1670*/  CS2R R6, SRZ ;  /* 0x0000000000067805 */ /* 0x000fe4000001ff00 */
[C-C-:B----4-:R-:W-:Y:S02]  /*1680*/  PRMT R24, R13.reuse, 0x5410, R13.reuse ;  /* 0x000054100d187816 */ /* 0x150fe4000000000d */
[----:B------:R-:W-:Y:S01]  /*1690*/  PRMT R22, R13, 0x7632, R13 ;  /* 0x000076320d167816 */ /* 0x000fe2000000000d */
[----:B------:R2:W3:Y:S01]  /*16a0*/  I2F.F16 R29, R17 ;  /* 0x00000011001d7306 */ /* 0x0004e20000200c00 */
[----:B0-----:R-:W-:-:S02]  /*16b0*/  CS2R R4, SRZ ;  /* 0x0000000000047805 */ /* 0x001fc4000001ff00 */
[C-C-:B------:R-:W-:Y:S02]  /*16c0*/  PRMT R23, R14.reuse, 0x5410, R14.reuse ;  /* 0x000054100e177816 */ /* 0x140fe4000000000e */
[----:B------:R-:W-:Y:S01]  /*16d0*/  PRMT R21, R14, 0x7632, R14 ;  /* 0x000076320e157816 */ /* 0x000fe2000000000e */
[----:B-1----:R-:W-:Y:S02]  /*16e0*/  HADD2 R19, -R15.H0_H0, UR9.H0_H0 ;  /* 0x200000090f137e30 */ /* 0x002fe40008000900 */
[----:B------:R0:W1:Y:S01]  /*16f0*/  I2F.F16 R30, R18 ;  /* 0x00000012001e7306 */ /* 0x0000620000200c00 */
[----:B--2---:R-:W-:Y:S01]  /*1700*/  HADD2 R17, -R16.H0_H0, UR9.H0_H0 ;  /* 0x2000000910117e30 */ /* 0x004fe20008000900 */
[----:B------:R-:W-:Y:S01]  /*1710*/  PRMT R16, R10, 0x5410, R10 ;  /* 0x000054100a107816 */ /* 0x000fe2000000000a */
[----:B---3--:R-:W-:Y:S01]  /*1720*/  HADD2 R8, -R29.H0_H0, UR9.H0_H0 ;  /* 0x200000091d087e30 */ /* 0x008fe20008000900 */
[----:B0-----:R-:W-:Y:S02]  /*1730*/  PRMT R18, R9, 0x5410, R9 ;  /* 0x0000541009127816 */ /* 0x001fe40000000009 */
[----:B------:R-:W-:Y:S01]  /*1740*/  PRMT R9, R12, 0x5410, R12 ;  /* 0x000054100c097816 */ /* 0x000fe2000000000c */
[----:B-1----:R-:W-:Y:S01]  /*1750*/  HADD2 R30, -R30.H0_H0, UR9.H0_H0 ;  /* 0x200000091e1e7e30 */ /* 0x002fe20008000900 */
[----:B------:R-:W-:Y:S06]  /*1760*/  @P0 BRA `(.L_x_141) ;  /* 0x0000001c00540947 */ /* 0x000fec0003800000 */
[----:B------:R-:W0:Y:S01]  /*1770*/  S2UR UR8, SR_CgaCtaId ;  /* 0x00000000000879c3 */ /* 0x000e220000008800 */
[----:B------:R-:W-:Y:S01]  /*1780*/  UMOV UR4, 0x400 ;  /* 0x0000040000047882 */ /* 0x000fe20000000000 */
[----:B------:R-:W-:Y:S01]  /*1790*/  IMAD.MOV.U32 R10, RZ, RZ, R30 ;  /* 0x000000ffff0a7224 */ /* 0x000fe200078e001e */
[----:B------:R-:W-:Y:S01]  /*17a0*/  MOV R0, RZ ;  /* 0x000000ff00007202 */ /* 0x000fe20000000f00 */
[----:B------:R-:W1:Y:S01]  /*17b0*/  LDCU UR11, c[0x0][0x3ac] ;  /* 0x00007580ff0b77ac */ /* 0x000e620008000800 */
[----:B0-----:R-:W-:Y:S02]  /*17c0*/  ULEA UR8, UR8, UR4, 0x18 ;  /* 0x0000000408087291 */ /* 0x001fe4000f8ec0ff */
[----:B------:R-:W-:Y:S02]  /*17d0*/  UIADD3 UR4, UPT, UPT, UR15, UR7, URZ ;  /* 0x000000070f047290 */ /* 0x000fe4000fffe0ff */
[----:B------:R-:W-:-:S05]  /*17e0*/  UIADD3 UR7, UPT, UPT, UR8, 0x100, URZ ;  /* 0x0000010008077890 */ /* 0x000fca000fffe0ff */
[----:B-1----:R-:W-:-:S07]  /*17f0*/  UMOV UR8, UR4 ;  /* 0x0000000400087c82 */ /* 0x002fce0008000000 */
.L_x_151:
[----:B------:R-:W2:Y:S01]  /*1800*/  LDG.E.128.CONSTANT R12, desc[UR12][R32.64] ;  /* 0x0000000c200c7981 */ /* 0x000ea2000c1e9d00 */
[----:B------:R-:W-:Y:S01]  /*1810*/  UISETP.NE.AND UP0, UPT, UR15, UR8, UPT ;  /* 0x000000080f00728c */ /* 0x000fe2000bf05270 */
[----:B------:R-:W-:Y:S01]  /*1820*/  IMAD.U32 R31, RZ, RZ, UR11 ;  /* 0x0000000bff1f7e24 */ /* 0x000fe2000f8e00ff */
[----:B------:R-:W-:-:S03]  /*1830*/  UISETP.NE.AND UP2, UPT, UR16, URZ, UPT ;  /* 0x000000ff1000728c */ /* 0x000fc6000bf45270 */
[----:B------:R-:W-:Y:S01]  /*1840*/  IMAD.WIDE R30, R31, 0x4, R32 ;  /* 0x000000041f1e7825 */ /* 0x000fe200078e0220 */
        /* <DEDUP_REMOVED lines=8> */
[C---:B------:R-:W-:Y:S02]  /*18d0*/  LOP3.LUT R14, R15.reuse, 0xf000f, RZ, 0xc0, !PT ;  /* 0x000f000f0f0e7812 */ /* 0x040fe400078ec0ff */
[----:B------:R-:W-:Y:S02]  /*18e0*/  LOP3.LUT R33, R15, 0xf000f0, RZ, 0xc0, !PT ;  /* 0x00f000f00f217812 */ /* 0x000fe400078ec0ff */
[----:B------:R-:W-:Y:S02]  /*18f0*/  SHF.R.U32.HI R13, RZ, 0x8, R13 ;  /* 0x00000008ff0d7819 */ /* 0x000fe4000001160d */
[----:B------:R-:W-:Y:S01]  /*1900*/  SHF.R.U32.HI R15, RZ, 0x8, R15 ;  /* 0x00000008ff0f7819 */ /* 0x000fe2000001160f */
[----:B------:R-:W-:Y:S06]  /*1910*/  BRA.U UP0, `(.L_x_142) ;  /* 0x0000000100bc7547 */ /* 0x000fec000b800000 */
[----:B------:R-:W0:Y:S08]  /*1920*/  LDC R10, c[0x0][0x3ac] ;  /* 0x0000eb00ff0a7b82 */ /* 0x000e300000000800 */
[----:B------:R-:W1:Y:S01]  /*1930*/  LDC.64 R8, c[0x0][0x390] ;  /* 0x0000e400ff087b82 */ /* 0x000e620000000a00 */
[----:B0-----:R-:W-:-:S05]  /*1940*/  IMAD R10, R10, UR5, R10 ;  /* 0x000000050a0a7c24 */ /* 0x001fca000f8e020a */
[----:B------:R-:W-:-:S04]  /*1950*/  SHF.R.S32.HI R17, RZ, 0x1f, R10 ;  /* 0x0000001fff117819 */ /* 0x000fc8000001140a */
[----:B------:R-:W-:-:S04]  /*1960*/  LEA.HI R16, R17, R10, RZ, 0x3 ;  /* 0x0000000a11107211 */ /* 0x000fc800078f18ff */
[----:B------:R-:W-:-:S05]  /*1970*/  LEA.HI.SX32 R17, R16, R25, 0x1d ;  /* 0x0000001910117211 */ /* 0x000fca00078feaff */
[----:B-1----:R-:W-:Y:S02]  /*1980*/  IMAD.WIDE R16, R17, 0x4, R8 ;  /* 0x0000000411107825 */ /* 0x002fe400078e0208 */
[----:B------:R-:W0:Y:S04]  /*1990*/  LDC.64 R8, c[0x0][0x398] ;  /* 0x0000e600ff087b82 */ /* 0x000e280000000a00 */
        /* <DEDUP_REMOVED lines=14> */
[----:B------:R-:W-:Y:S01]  /*1a80*/  LOP3.LUT R16, R16, 0xf, RZ, 0xc0, !PT ;  /* 0x0000000f10107812 */ /* 0x000fe200078ec0ff */
[C---:B------:R-:W-:Y:S01]  /*1a90*/  VIADD R17, R19.reuse, 0x1 ;  /* 0x0000000113117836 */ /* 0x040fe20000000000 */
[C---:B------:R-:W-:Y:S01]  /*1aa0*/  IADD3 R20, PT, PT, R18.reuse, 0x1, RZ ;  /* 0x0000000112147810 */ /* 0x040fe20007ffe0ff */
[----:B------:R-:W-:Y:S01]  /*1ab0*/  VIADD R18, R18, 0xe401 ;  /* 0x0000e40112127836 */ /* 0x000fe20000000000 */
[----:B------:R-:W-:Y:S01]  /*1ac0*/  IADD3 R23, PT, PT, R10, 0x1, RZ ;  /* 0x000000010a177810 */ /* 0x000fe20007ffe0ff */
[C---:B0-----:R-:W-:Y:S01]  /*1ad0*/  VIADD R8, R16.reuse, 0x1 ;  /* 0x0000000110087836 */ /* 0x041fe20000000000 */
[----:B------:R-:W-:Y:S01]  /*1ae0*/  IADD3 R16, PT, PT, R16, 0xe401, RZ ;  /* 0x0000e40110107810 */ /* 0x000fe20007ffe0ff */
[----:B------:R-:W0:Y:S01]  /*1af0*/  I2F.F16 R17, R17 ;  /* 0x0000001100117306 */ /* 0x000e220000200c00 */
[----:B------:R-:W-:Y:S01]  /*1b00*/  VIADD R9, R19, 0xe401 ;  /* 0x0000e40113097836 */ /* 0x000fe20000000000 */
[--C-:B---3--:R-:W-:Y:S01]  /*1b10*/  PRMT R24, R22, 0x5410, R22.reuse ;  /* 0x0000541016187816 */ /* 0x108fe20000000016 */
[----:B------:R-:W-:Y:S01]  /*1b20*/  VIADD R39, R10, 0xe401 ;  /* 0x0000e4010a277836 */ /* 0x000fe20000000000 */
[----:B------:R-:W-:-:S02]  /*1b30*/  PRMT R22, R22, 0x7632, R22 ;  /* 0x0000763216167816 */ /* 0x000fc40000000016 */
[----:B------:R-:W-:Y:S02]  /*1b40*/  PRMT R16, R16, 0x5410, R16 ;  /* 0x0000541010107816 */ /* 0x000fe40000000010 */
[----:B------:R-:W1:Y:S01]  /*1b50*/  I2F.F16 R20, R20 ;  /* 0x0000001400147306 */ /* 0x000e620000200c00 */
[----:B0-----:R-:W-:-:S07]  /*1b60*/  HADD2 R17, -R17.H0_H0, UR9.H0_H0 ;  /* 0x2000000911117e30 */ /* 0x001fce0008000900 */
[----:B------:R-:W0:Y:S01]  /*1b70*/  I2F.F16 R23, R23 ;  /* 0x0000001700177306 */ /* 0x000e220000200c00 */
[----:B-1----:R-:W-:-:S07]  /*1b80*/  HADD2 R19, -R20.H0_H0, UR9.H0_H0 ;  /* 0x2000000914137e30 */ /* 0x002fce0008000900 */
[----:B------:R-:W1:Y:S01]  /*1b90*/  I2F.F16 R8, R8 ;  /* 0x0000000800087306 */ /* 0x000e620000200c00 */
[----:B------:R-:W-:Y:S02]  /*1ba0*/  PRMT R20, R18, 0x5410, R18 ;  /* 0x0000541012147816 */ /* 0x000fe40000000012 */
[----:B------:R-:W-:Y:S02]  /*1bb0*/  PRMT R18, R9, 0x5410, R9 ;  /* 0x0000541009127816 */ /* 0x000fe40000000009 */
[----:B------:R-:W-:Y:S01]  /*1bc0*/  PRMT R9, R39, 0x5410, R39 ;  /* 0x0000541027097816 */ /* 0x000fe20000000027 */
[----:B0-----:R-:W-:Y:S01]  /*1bd0*/  HADD2 R10, -R23.H0_H0, UR9.H0_H0 ;  /* 0x20000009170a7e30 */ /* 0x001fe20008000900 */
[C-C-:B----4-:R-:W-:Y:S02]  /*1be0*/  PRMT R23, R21.reuse, 0x5410, R21.reuse ;  /* 0x0000541015177816 */ /* 0x150fe40000000015 */
[----:B------:R-:W-:Y:S01]  /*1bf0*/  PRMT R21, R21, 0x7632, R21 ;  /* 0x0000763215157816 */ /* 0x000fe20000000015 */
[----:B-1----:R-:W-:-:S07]  /*1c00*/  HADD2 R8, -R8.H0_H0, UR9.H0_H0 ;  /* 0x2000000908087e30 */ /* 0x002fce0008000900 */
.L_x_142:
        /* <DEDUP_REMOVED lines=8> */
[C---:B------:R-:W-:Y:S02]  /*1c90*/  LOP3.LUT R12, R15.reuse, 0xf000f, RZ, 0xc0, !PT ;  /* 0x000f000f0f0c7812 */ /* 0x040fe400078ec0ff */
[----:B------:R-:W-:Y:S02]  /*1ca0*/  LOP3.LUT R13, R15, 0xf000f0, RZ, 0xc0, !PT ;  /* 0x00f000f00f0d7812 */ /* 0x000fe400078ec0ff */
[----:B------:R-:W-:Y:S02]  /*1cb0*/  LOP3.LUT R38, R37, 0x64006400, RZ, 0xfc, !PT ;  /* 0x6400640025267812 */ /* 0x000fe400078efcff */
[----:B------:R-:W-:-:S02]  /*1cc0*/  LOP3.LUT R47, R47, 0x64006400, RZ, 0xfc, !PT ;  /* 0x640064002f2f7812 */ /* 0x000fc400078efcff */
[----:B------:R-:W-:Y:S02]  /*1cd0*/  LOP3.LUT R40, R40, 0x64006400, RZ, 0xfc, !PT ;  /* 0x6400640028287812 */ /* 0x000fe400078efcff */
[----:B------:R-:W-:Y:S02]  /*1ce0*/  LOP3.LUT R43, R43, 0x64006400, RZ, 0xfc, !PT ;  /* 0x640064002b2b7812 */ /* 0x000fe400078efcff */
        /* <DEDUP_REMOVED lines=9> */
[----:B------:R-:W-:Y:S01]  /*1d80*/  HADD2 R33, R35, R18 ;  /* 0x0000001223217230 */ /* 0x000fe20000000000 */
[----:B------:R-:W-:Y:S01]  /*1d90*/  LOP3.LUT R14, R14, 0x64006400, RZ, 0xfc, !PT ;  /* 0x640064000e0e7812 */ /* 0x000fe200078efcff */
[----:B------:R-:W-:Y:S01]  /*1da0*/  HFMA2 R39, R47, 1, 1, R20 ;  /* 0x3c003c002f277831 */ /* 0x000fe20000000014 */
[----:B------:R-:W-:Y:S01]  /*1db0*/  LOP3.LUT R49, R49, 0x64006400, RZ, 0xfc, !PT ;  /* 0x6400640031317812 */ /* 0x000fe200078efcff */
[----:B------:R-:W-:Y:S01]  /*1dc0*/  HFMA2 R43, R43, 1, 1, R16 ;  /* 0x3c003c002b2b7831 */ /* 0x000fe20000000010 */
[----:B------:R-:W-:Y:S01]  /*1dd0*/  LOP3.LUT R42, R42, 0x64006400, RZ, 0xfc, !PT ;  /* 0x640064002a2a7812 */ /* 0x000fe200078efcff */
[----:B------:R-:W-:Y:S01]  /*1de0*/  HFMA2 R44, R15, 0.0625, 0.0625, R8 ;  /* 0x2c002c000f2c7831 */ /* 0x000fe20000000008 */
[----:B------:R-:W-:Y:S01]  /*1df0*/  LOP3.LUT R12, R12, 0x64006400, RZ, 0xfc, !PT ;  /* 0x640064000c0c7812 */ /* 0x000fe200078efcff */
[----:B------:R-:W-:Y:S01]  /*1e00*/  HFMA2 R35, R37, 1, 1, R16 ;  /* 0x3c003c0025237831 */ /* 0x000fe20000000010 */
[----:B------:R-:W-:Y:S01]  /*1e10*/  LOP3.LUT R13, R13, 0x64006400, RZ, 0xfc, !PT ;  /* 0x640064000d0d7812 */ /* 0x000fe200078efcff */
[----:B------:R-:W-:-:S02]  /*1e20*/  HFMA2 R36, R41, 0.0625, 0.0625, R8 ;  /* 0x2c002c0029247831 */ /* 0x000fc40000000008 */
[----:B------:R-:W-:Y:S02]  /*1e30*/  HFMA2 R38, R45, 0.0625, 0.0625, R10 ;  /* 0x2c002c002d267831 */ /* 0x000fe4000000000a */
[----:B------:R-:W-:Y:S02]  /*1e40*/  HADD2 R37, R14, R9 ;  /* 0x000000090e257230 */ /* 0x000fe40000000000 */
[----:B------:R-:W-:Y:S02]  /*1e50*/  HADD2 R41, R49, R18 ;  /* 0x0000001231297230 */ /* 0x000fe40000000000 */
[----:B------:R-:W-:Y:S02]  /*1e60*/  HFMA2 R42, R42, 0.0625, 0.0625, R17 ;  /* 0x2c002c002a2a7831 */ /* 0x000fe40000000011 */
[----:B------:R-:W-:Y:S02]  /*1e70*/  HADD2 R45, R12, R9 ;  /* 0x000000090c2d7230 */ /* 0x000fe40000000000 */
[----:B------:R-:W-:Y:S01]  /*1e80*/  HFMA2 R46, R13, 0.0625, 0.0625, R10 ;  /* 0x2c002c000d2e7831 */ /* 0x000fe2000000000a */
[----:B------:R-:W-:Y:S06]  /*1e90*/  BRA.U !UP2, `(.L_x_143) ;  /* 0x000000010a547547 */ /* 0x000fec000b800000 */
[----:B------:R-:W0:Y:S02]  /*1ea0*/  LDS.128 R12, [UR7+-0x100] ;  /* 0xffff0007ff0c7984 */ /* 0x000e240008000c00 */
[-C--:B0-----:R-:W-:Y:S02]  /*1eb0*/  HFMA2 R47, R29, R12.reuse, RZ ;  /* 0x0000000c1d2f7231 */ /* 0x081fe400000000ff */
[-C--:B------:R-:W-:Y:S02]  /*1ec0*/  HFMA2 R48, R33, R12.reuse, RZ.H0_H0 ;  /* 0x0000000c21307231 */ /* 0x080fe400000400ff */
[-C--:B------:R-:W-:Y:S02]  /*1ed0*/  HFMA2 R49, R35, R12.reuse, RZ.H0_H0 ;  /* 0x0000000c23317231 */ /* 0x080fe400000400ff */
[----:B------:R-:W-:Y:S02]  /*1ee0*/  HFMA2 R12, R37, R12, RZ ;  /* 0x0000000c250c7231 */ /* 0x000fe400000000ff */
        /* <DEDUP_REMOVED lines=9> */
[-C--:B------:R-:W-:Y:S02]  /*1f80*/  HFMA2 R49, R44, R15.reuse, R49 ;  /* 0x0000000f2c317231 */ /* 0x080fe40000000031 */
[----:B------:R-:W-:Y:S02]  /*1f90*/  HFMA2 R47, R40, R15, R47 ;  /* 0x0000000f282f7231 */ /* 0x000fe4000000002f */
[----:B------:R-:W-:Y:S02]  /*1fa0*/  HFMA2 R7, R48, R22, R7 ;  /* 0x0000001630077231 */ /* 0x000fe40000000007 */
[----:B------:R-:W-:-:S02]  /*1fb0*/  HFMA2 R6, R49, R23, R6 ;  /* 0x0000001731067231 */ /* 0x000fc40000000006 */
[----:B------:R-:W-:Y:S02]  /*1fc0*/  HFMA2 R12, R46, R15, R12 ;  /* 0x0000000f2e0c7231 */ /* 0x000fe4000000000c */
[----:B------:R-:W-:Y:S02]  /*1fd0*/  HFMA2 R11, R47, R24, R11 ;  /* 0x000000182f0b7231 */ /* 0x000fe4000000000b */
[----:B------:R-:W-:-:S07]  /*1fe0*/  HFMA2 R5, R12, R21, R5 ;  /* 0x000000150c057231 */ /* 0x000fce0000000005 */
.L_x_143:
[----:B------:R-:W-:Y:S05]  /*1ff0*/  BRA.U UP1, `(.L_x_144) ;  /* 0x0000000101587547 */ /* 0x000fea000b800000 */
[----:B------:R-:W0:Y:S01]  /*2000*/  LDS.128 R12, [UR7] ;  /* 0x00000007ff0c7984 */ /* 0x000e220008000c00 */
[----:B------:R-:W-:Y:S02]  /*2010*/  IMAD.MOV.U32 R48, RZ, RZ, R32 ;  /* 0x000000ffff307224 */ /* 0x000fe400078e0020 */
        /* <DEDUP_REMOVED lines=11> */
[----:B------:R-:W-:Y:S02]  /*20d0*/  HFMA2 R3, R32, R22, R3 ;  /* 0x0000001620037231 */ /* 0x000fe40000000003 */
[-C--:B------:R-:W-:Y:S02]  /*20e0*/  HFMA2 R33, R43, R14.reuse, R33 ;  /* 0x0000000e2b217231 */ /* 0x080fe40000000021 */
[----:B------:R-:W-:-:S04]  /*20f0*/  HFMA2 R14, R45, R14, R12 ;  /* 0x0000000e2d0e7231 */ /* 0x000fc8000000000c */
[-C--:B------:R-:W-:Y:S02]  /*2100*/  HFMA2 R14, R46, R15.reuse, R14 ;  /* 0x0000000f2e0e7231 */ /* 0x080fe4000000000e */
[-C--:B------:R-:W-:Y:S02]  /*2110*/  HFMA2 R12, R40, R15.reuse, R29 ;  /* 0x0000000f280c7231 */ /* 0x080fe4000000001d */
[----:B------:R-:W-:Y:S02]  /*2120*/  HFMA2 R33, R44, R15, R33 ;  /* 0x0000000f2c217231 */ /* 0x000fe40000000021 */
[----:B------:R-:W-:Y:S02]  /*2130*/  HFMA2 R0, R14, R21, R0 ;  /* 0x000000150e007231 */ /* 0x000fe40000000000 */
[----:B------:R-:W-:Y:S02]  /*2140*/  HFMA2 R4, R12, R24, R4 ;  /* 0x000000180c047231 */ /* 0x000fe40000000004 */
[----:B------:R-:W-:-:S07]  /*2150*/  HFMA2 R2, R33, R23, R2 ;  /* 0x0000001721027231 */ /* 0x000fce0000000002 */
.L_x_144:
[----:B------:R-:W2:Y:S01]  /*2160*/  LDG.E.128.CONSTANT R12, desc[UR12][R30.64] ;  /* 0x0000000c1e0c7981 */ /* 0x000ea2000c1e9d00 */
[----:B------:R-:W-:-:S05]  /*2170*/  MOV R33, UR11 ;  /* 0x0000000b00217c02 */ /* 0x000fca0008000f00 */
[----:B------:R-:W-:Y:S01]  /*2180*/  IMAD.WIDE R32, R33, 0x4, R30 ;  /* 0x0000000421207825 */ /* 0x000fe200078e021e */
[----:B--2---:R-:W-:Y:S02]  /*2190*/  SHF.R.U32.HI R31, RZ, 0x8, R14 ;  /* 0x00000008ff1f7819 */ /* 0x004fe4000001160e */
[C---:B------:R-:W-:Y:S02]  /*21a0*/  LOP3.LUT R39, R12.reuse, 0xf000f, RZ, 0xc0, !PT ;  /* 0x000f000f0c277812 */ /* 0x040fe400078ec0ff */
[----:B------:R-:W-:Y:S02]  /*21b0*/  LOP3.LUT R38, R12, 0xf000f0, RZ, 0xc0, !PT ;  /* 0x00f000f00c267812 */ /* 0x000fe400078ec0ff */
[----:B------:R-:W-:Y:S02]  /*21c0*/  LOP3.LUT R42, R15, 0xf000f0, RZ, 0xc0, !PT ;  /* 0x00f000f00f2a7812 */ /* 0x000fe400078ec0ff */
[----:B------:R-:W-:Y:S02]  /*21d0*/  SHF.R.U32.HI R12, RZ, 0x8, R12 ;  /* 0x00000008ff0c7819 */ /* 0x000fe4000001160c */
[----:B------:R-:W-:-:S02]  /*21e0*/  SHF.R.U32.HI R29, RZ, 0x8, R13 ;  /* 0x00000008ff1d7819 */ /* 0x000fc4000001160d */
[C---:B------:R-:W-:Y:S02]  /*21f0*/  LOP3.LUT R41, R14.reuse, 0xf000f0, RZ, 0xc0, !PT ;  /* 0x00f000f00e297812 */ /* 0x040fe400078ec0ff */
[----:B------:R-:W-:Y:S02]  /*2200*/  SHF.R.U32.HI R44, RZ, 0x8, R15 ;  /* 0x00000008ff2c7819 */ /* 0x000fe4000001160f */
[C---:B------:R-:W-:Y:S02]  /*2210*/  LOP3.LUT R35, R13.reuse, 0xf000f, RZ, 0xc0, !PT ;  /* 0x000f000f0d237812 */ /* 0x040fe400078ec0ff */
        /* <DEDUP_REMOVED lines=16> */
[----:B------:R-:W-:Y:S01]  /*2320*/  LOP3.LUT R29, R36, 0x64006400, RZ, 0xfc, !PT ;  /* 0x64006400241d7812 */ /* 0x000fe200078efcff */
[----:B------:R-:W-:Y:S01]  /*2330*/  HFMA2 R38, R38, 0.0625, 0.0625, R19 ;  /* 0x2c002c0026267831 */ /* 0x000fe20000000013 */
[----:B------:R-:W-:Y:S01]  /*2340*/  LOP3.LUT R12, R37, 0x64006400, RZ, 0xfc, !PT ;  /* 0x64006400250c7812 */ /* 0x000fe200078efcff */
[----:B------:R-:W-:Y:S01]  /*2350*/  HFMA2 R35, R35, 1, 1, R18 ;  /* 0x3c003c0023237831 */ /* 0x000fe20000000012 */
[----:B------:R-:W-:Y:S01]  /*2360*/  LOP3.LUT R43, R43, 0x64006400, RZ, 0xfc, !PT ;  /* 0x640064002b2b7812 */ /* 0x000fe200078efcff */
[----:B------:R-:W-:Y:S01]  /*2370*/  HFMA2 R34, R34, 0.0625, 0.0625, R17 ;  /* 0x2c002c0022227831 */ /* 0x000fe20000000011 */
[----:B------:R-:W-:Y:S01]  /*2380*/  LOP3.LUT R37, R13, 0x64006400, RZ, 0xfc, !PT ;  /* 0x640064000d257812 */ /* 0x000fe200078efcff */
[----:B------:R-:W-:Y:S01]  /*2390*/  HFMA2 R29, R29, 1, 1, R16 ;  /* 0x3c003c001d1d7831 */ /* 0x000fe20000000010 */
[----:B------:R-:W-:-:S02]  /*23a0*/  LOP3.LUT R36, R14, 0x64006400, RZ, 0xfc, !PT ;  /* 0x640064000e247812 */ /* 0x000fc400078efcff */
        /* <DEDUP_REMOVED lines=9> */
[----:B------:R-:W-:Y:S01]  /*2440*/  HADD2 R41, R43, R16 ;  /* 0x000000102b297230 */ /* 0x000fe20000000000 */
[----:B------:R-:W-:Y:S01]  /*2450*/  LOP3.LUT R13, R44, 0x64006400, RZ, 0xfc, !PT ;  /* 0x640064002c0d7812 */ /* 0x000fe200078efcff */
[----:B------:R-:W-:-:S02]  /*2460*/  HFMA2 R43, R12, 1, 1, R9 ;  /* 0x3c003c000c2b7831 */ /* 0x000fc40000000009 */
[----:B------:R-:W-:Y:S02]  /*2470*/  HFMA2 R42, R45, 0.0625, 0.0625, R8 ;  /* 0x2c002c002d2a7831 */ /* 0x000fe40000000008 */
[----:B------:R-:W-:Y:S02]  /*2480*/  HFMA2 R44, R15, 0.0625, 0.0625, R10 ;  /* 0x2c002c000f2c7831 */ /* 0x000fe4000000000a */
        /* <DEDUP_REMOVED lines=26> */
.L_x_145:
[----:B------:R-:W-:Y:S05]  /*2630*/  BRA.U UP1, `(.L_x_146) ;  /* 0x00000001015c7547 */ /* 0x000fea000b800000 */
[----:B------:R-:W0:Y:S01]  /*2640*/  LDS.128 R12, [UR7+0x10] ;  /* 0x00001007ff0c7984 */ /* 0x000e220008000c00 */
[----:B------:R-:W-:Y:S01]  /*2650*/  MOV R47, R29 ;  /* 0x0000001d002f7202 */ /* 0x000fe20000000f00 */
[----:B------:R-:W-:Y:S02]  /*2660*/  IMAD.MOV.U32 R48, RZ, RZ, R38 ;  /* 0x000000ffff307224 */ /* 0x000fe400078e0026 */
[-C--:B0-----:R-:W-:Y:S02]  /*2670*/  HFMA2 R29, R39, R12.reuse, RZ ;  /* 0x0000000c271d7231 */ /* 0x081fe400000000ff */
[-C--:B------:R-:W-:Y:S02]  /*2680*/  HFMA2 R35, R35, R12.reuse, RZ.H0_H0 ;  /* 0x0000000c23237231 */ /* 0x080fe400000400ff */
[-C--:B------:R-:W-:Y:S02]  /*2690*/  HFMA2 R38, R47, R12.reuse, RZ ;  /* 0x0000000c2f267231 */ /* 0x080fe400000000ff */
[----:B------:R-:W-:-:S02]  /*26a0*/  HFMA2 R12, R43, R12, RZ.H0_H0 ;  /* 0x0000000c2b0c7231 */ /* 0x000fc400000400ff */
[-C--:B------:R-:W-:Y:S02]  /*26b0*/  HFMA2 R35, R34, R13.reuse, R35 ;  /* 0x0000000d22237231 */ /* 0x080fe40000000023 */
[-C--:B------:R-:W-:Y:S02]  /*26c0*/  HFMA2 R12, R44, R13.reuse, R12 ;  /* 0x0000000d2c0c7231 */ /* 0x080fe4000000000c */
[-C--:B------:R-:W-:Y:S02]  /*26d0*/  HFMA2 R29, R48, R13.reuse, R29 ;  /* 0x0000000d301d7231 */ /* 0x080fe4000000001d */
[----:B------:R-:W-:Y:S02]  /*26e0*/  HFMA2 R35, R31, R14, R35 ;  /* 0x0000000e1f237231 */ /* 0x000fe40000000023 */
[----:B------:R-:W-:Y:S02]  /*26f0*/  HFMA2 R38, R40, R13, R38 ;  /* 0x0000000d28267231 */ /* 0x000fe40000000026 */
[----:B------:R-:W-:-:S02]  /*2700*/  HFMA2 R35, R30, R15, R35 ;  /* 0x0000000f1e237231 */ /* 0x000fc40000000023 */
[----:B------:R-:W-:Y:S02]  /*2710*/  HFMA2 R29, R37, R14, R29 ;  /* 0x0000000e251d7231 */ /* 0x000fe4000000001d */
        /* <DEDUP_REMOVED lines=9> */
.L_x_146:
[----:B------:R-:W2:Y:S01]  /*27b0*/  LDG.E.128.CONSTANT R12, desc[UR12][R32.64] ;  /* 0x0000000c200c7981 */ /* 0x000ea2000c1e9d00 */
[----:B------:R-:W-:-:S04]  /*27c0*/  IMAD.U32 R31, RZ, RZ, UR11 ;  /* 0x0000000bff1f7e24 */ /* 0x000fc8000f8e00ff */
        /* <DEDUP_REMOVED lines=75> */
.L_x_147:
[----:B------:R-:W-:Y:S05]  /*2c80*/  BRA.U UP1, `(.L_x_148) ;  /* 0x00000001015c7547 */ /* 0x000fea000b800000 */
[----:B------:R-:W0:Y:S01]  /*2c90*/  LDS.128 R12, [UR7+0x20] ;  /* 0x00002007ff0c7984 */ /* 0x000e220008000c00 */
[----:B------:R-:W-:Y:S01]  /*2ca0*/  IMAD.MOV.U32 R47, RZ, RZ, R29 ;  /* 0x000000ffff2f7224 */ /* 0x000fe200078e001d */
[----:B------:R-:W-:Y:S01]  /*2cb0*/  MOV R48, R38 ;  /* 0x0000002600307202 */ /* 0x000fe20000000f00 */
        /* <DEDUP_REMOVED lines=20> */
.L_x_148:
[----:B------:R-:W2:Y:S02]  /*2e00*/  LDG.E.128.CONSTANT R12, desc[UR12][R30.64] ;  /* 0x0000000c1e0c7981 */ /* 0x000ea4000c1e9d00 */
[----:B--2---:R-:W-:Y:S02]  /*2e10*/  SHF.R.U32.HI R36, RZ, 0x8, R14 ;  /* 0x00000008ff247819 */ /* 0x004fe4000001160e */
[C---:B------:R-:W-:Y:S02]  /*2e20*/  LOP3.LUT R39, R12.reuse, 0xf000f, RZ, 0xc0, !PT ;  /* 0x000f000f0c277812 */ /* 0x040fe400078ec0ff */
[----:B------:R-:W-:Y:S02]  /*2e30*/  LOP3.LUT R38, R12, 0xf000f0, RZ, 0xc0, !PT ;  /* 0x00f000f00c267812 */ /* 0x000fe400078ec0ff */
[----:B------:R-:W-:Y:S02]  /*2e40*/  LOP3.LUT R42, R15, 0xf000f0, RZ, 0xc0, !PT ;  /* 0x00f000f00f2a7812 */ /* 0x000fe400078ec0ff */
[----:B------:R-:W-:-:S02]  /*2e50*/  SHF.R.U32.HI R12, RZ, 0x8, R12 ;  /* 0x00000008ff0c7819 */ /* 0x000fc4000001160c */
[----:B------:R-:W-:Y:S02]  /*2e60*/  SHF.R.U32.HI R29, RZ, 0x8, R13 ;  /* 0x00000008ff1d7819 */ /* 0x000fe4000001160d */
[C---:B------:R-:W-:Y:S02]  /*2e70*/  LOP3.LUT R41, R14.reuse, 0xf000f0, RZ, 0xc0, !PT ;  /* 0x00f000f00e297812 */ /* 0x040fe400078ec0ff */
[----:B------:R-:W-:Y:S02]  /*2e80*/  SHF.R.U32.HI R44, RZ, 0x8, R15 ;  /* 0x00000008ff2c7819 */ /* 0x000fe4000001160f */
[C---:B------:R-:W-:Y:S02]  /*2e90*/  LOP3.LUT R35, R13.reuse, 0xf000f, RZ, 0xc0, !PT ;  /* 0x000f000f0d237812 */ /* 0x040fe400078ec0ff */
[----:B------:R-:W-:Y:S02]  /*2ea0*/  LOP3.LUT R34, R13, 0xf000f0, RZ, 0xc0, !PT ;  /* 0x00f000f00d227812 */ /* 0x000fe400078ec0ff */
[----:B------:R-:W-:-:S02]  /*2eb0*/  LOP3.LUT R33, R14, 0xf000f, RZ, 0xc0, !PT ;  /* 0x000f000f0e217812 */ /* 0x000fc400078ec0ff */
[----:B------:R-:W-:Y:S02]  /*2ec0*/  LOP3.LUT R37, R15, 0xf000f, RZ, 0xc0, !PT ;  /* 0x000f000f0f257812 */ /* 0x000fe400078ec0ff */
[----:B------:R-:W-:Y:S02]  /*2ed0*/  LOP3.LUT R43, R36, 0xf000f, RZ, 0xc0, !PT ;  /* 0x000f000f242b7812 */ /* 0x000fe400078ec0ff */
[----:B------:R-:W-:Y:S02]  /*2ee0*/  LOP3.LUT R15, R42, 0x64006400, RZ, 0xfc, !PT ;  /* 0x640064002a0f7812 */ /* 0x000fe400078efcff */
[C---:B------:R-:W-:Y:S02]  /*2ef0*/  LOP3.LUT R13, R12.reuse, 0xf000f, RZ, 0xc0, !PT ;  /* 0x000f000f0c0d7812 */ /* 0x040fe400078ec0ff */
        /* <DEDUP_REMOVED lines=59> */
.L_x_149:
        /* <DEDUP_REMOVED lines=24> */
.L_x_150:
[----:B------:R-:W-:Y:S01]  /*3430*/  UIADD3 UR15, UPT, UPT, UR15, 0x20, URZ ;  /* 0x000000200f0f7890 */ /* 0x000fe2000fffe0ff */
[----:B------:R-:W-:Y:S01]  /*3440*/  MOV R13, UR11 ;  /* 0x0000000b000d7c02 */ /* 0x000fe20008000f00 */
[----:B------:R-:W-:Y:S02]  /*3450*/  UIADD3 UR4, UPT, UPT, UR4, 0x20, URZ ;  /* 0x0000002004047890 */ /* 0x000fe4000fffe0ff */
[----:B------:R-:W-:Y:S02]  /*3460*/  UIADD3 UR7, UPT, UPT, UR7, 0x40, URZ ;  /* 0x0000004007077890 */ /* 0x000fe4000fffe0ff */
[----:B------:R-:W-:Y:S01]  /*3470*/  ISETP.LE.AND P0, PT, R28, UR15, PT ;  /* 0x0000000f1c007c0c */ /* 0x000fe2000bf03270 */
[----:B------:R-:W-:-:S04]  /*3480*/  IMAD.WIDE R30, R13, 0x4, R30 ;  /* 0x000000040d1e7825 */ /* 0x000fc800078e021e */
[----:B------:R-:W-:Y:S01]  /*3490*/  IMAD.MOV.U32 R32, RZ, RZ, R30 ;  /* 0x000000ffff207224 */ /* 0x000fe200078e001e */
[----:B------:R-:W-:-:S07]  /*34a0*/  MOV R33, R31 ;  /* 0x0000001f00217202 */ /* 0x000fce0000000f00 */
[----:B------:R-:W-:Y:S05]  /*34b0*/  @!P0 BRA `(.L_x_151) ;  /* 0xffffffe000d08947 */ /* 0x000fea000383ffff */
.L_x_141:
[----:B------:R-:W0:Y:S01]  /*34c0*/  LDC.64 R8, c[0x0][0x3a0] ;  /* 0x0000e800ff087b82 */ /* 0x000e220000000a00 */
[----:B------:R-:W-:Y:S02]  /*34d0*/  IMAD.U32 R10, RZ, RZ, UR14 ;  /* 0x0000000eff0a7e24 */ /* 0x000fe4000f8e00ff */
[----:B------:R-:W-:Y:S02]  /*34e0*/  HADD2 R11, R11.H0_H0, R11.H1_H1 ;  /* 0x3000000b0b0b7230 */ /* 0x000fe40000000800 */
[----:B------:R-:W-:Y:S02]  /*34f0*/  IMAD R27, R10, UR11, R27 ;  /* 0x0000000b0a1b7c24 */ /* 0x000fe4000f8e021b */
[----:B------:R-:W-:-:S05]  /*3500*/  HADD2 R10, R7.H0_H0, R7.H1_H1 ;  /* 0x30000007070a7230 */ /* 0x000fca0000000800 */
[----:B------:R-:W-:Y:S01]  /*3510*/  PRMT R11, R11, 0x5410, R10 ;  /* 0x000054100b0b7816 */ /* 0x000fe2000000000a */
[----:B0-----:R-:W-:-:S05]  /*3520*/  IMAD.WIDE R8, R27, 0x2, R8 ;  /* 0x000000021b087825 */ /* 0x001fca00078e0208 */
[----:B------:R0:W-:Y:S01]  /*3530*/  ATOM.E.ADD.F16x2.RN.STRONG.GPU P0, RZ, desc[UR12][R8.64], R11 ;  /* 0x8000000b08ff79a2 */ /* 0x0001e2000c10e10c */
[----:B------:R-:W-:Y:S01]  /*3540*/  HADD2 R12, R6.H0_H0, R6.H1_H1 ;  /* 0x30000006060c7230 */ /* 0x000fe20000000800 */
[----:B------:R-:W-:Y:S01]  /*3550*/  UISETP.NE.AND UP0, UPT, UR6, 0x1, UPT ;  /* 0x000000010600788c */ /* 0x000fe2000bf05270 */
[----:B------:R-:W-:Y:S01]  /*3560*/  HADD2 R13, R5.H0_H0, R5.H1_H1 ;  /* 0x30000005050d7230 */ /* 0x000fe20000000800 */
[----:B------:R-:W-:Y:S04]  /*3570*/  BSSY.RECONVERGENT B0, `(.L_x_152) ;  /* 0x0000010000007945 */ /* 0x000fe80003800200 */
[----:B------:R-:W-:Y:S01]  /*3580*/  PRMT R12, R12, 0x5410, R13 ;  /* 0x000054100c0c7816 */ /* 0x000fe2000000000d */
[----:B0-----:R-:W-:Y:S06]  /*3590*/  @P0 BRA `(.L_x_153) ;  /* 0x0000000000340947 */ /* 0x001fec0003800000 */
[----:B------:R-:W0:Y:S02]  /*35a0*/  QSPC.E.S P0, RZ, [R8] ;  /* 0x0000000008ff73aa */ /* 0x000e240000000500 */
[----:B0-----:R-:W-:Y:S05]  /*35b0*/  @!P0 BRA `(.L_x_154) ;  /* 0x0000000000208947 */ /* 0x001fea0003800000 */
[----:B------:R-:W-:Y:S02]  /*35c0*/  MOV R6, R8 ;  /* 0x0000000800067202 */ /* 0x000fe40000000f00 */
[----:B------:R-:W-:Y:S02]  /*35d0*/  PRMT R11, R11, 0x5410, R10 ;  /* 0x000054100b0b7816 */ /* 0x000fe4000000000a */
[----:B------:R-:W-:-:S07]  /*35e0*/  MOV R5, R6 ;  /* 0x0000000600057202 */ /* 0x000fce0000000f00 */
.L_x_155:
[----:B------:R-:W0:Y:S02]  /*35f0*/  LDS R6, [R5] ;  /* 0x0000000005067984 */ /* 0x000e240000000800 */
[----:B0-----:R-:W-:-:S05]  /*3600*/  HFMA2 R7, R6, 1, 1, R11 ;  /* 0x3c003c0006077831 */ /* 0x001fca000000000b */
[----:B------:R-:W0:Y:S02]  /*3610*/  ATOMS.CAST.SPIN P0, [R5], R6, R7 ;  /* 0x000000060500758d */ /* 0x000e240001800007 */
[----:B0-----:R-:W-:Y:S05]  /*3620*/  @!P0 BRA `(.L_x_155) ;  /* 0xfffffffc00f08947 */ /* 0x001fea000383ffff */
[----:B------:R-:W-:Y:S05]  /*3630*/  BRA `(.L_x_153) ;  /* 0x00000000000c7947 */ /* 0x000fea0003800000 */
.L_x_154:
[----:B------:R-:W2:Y:S02]  /*3640*/  LD.E R5, desc[UR12][R8.64] ;  /* 0x0000000c08057980 */ /* 0x000ea4000c101900 */
[----:B--2---:R-:W-:-:S05]  /*3650*/  IMAD.IADD R5, R11, 0x1, R5 ;  /* 0x000000010b057824 */ /* 0x004fca00078e0205 */
[----:B------:R0:W-:Y:S02]  /*3660*/  ST.E desc[UR12][R8.64], R5 ;  /* 0x0000000508007985 */ /* 0x0001e4000c10190c */
.L_x_153:
[----:B------:R-:W-:Y:S05]  /*3670*/  BSYNC.RECONVERGENT B0 ;  /* 0x0000000000007941 */ /* 0x000fea0003800200 */
.L_x_152:
        /* <DEDUP_REMOVED lines=8> */
.L_x_159:
[----:B------:R-:W0:Y:S02]  /*3700*/  LDS R6, [R5+0x4] ;  /* 0x0000040005067984 */ /* 0x000e240000000800 */
[----:B0-----:R-:W-:-:S05]  /*3710*/  HADD2 R7, R6, R12 ;  /* 0x0000000c06077230 */ /* 0x001fca0000000000 */
[----:B------:R-:W0:Y:S02]  /*3720*/  ATOMS.CAST.SPIN P0, [R5+0x4], R6, R7 ;  /* 0x000004060500758d */ /* 0x000e240001800007 */
[----:B0-----:R-:W-:Y:S05]  /*3730*/  @!P0 BRA `(.L_x_159) ;  /* 0xfffffffc00f08947 */ /* 0x001fea000383ffff */
[----:B------:R-:W-:Y:S05]  /*3740*/  BRA `(.L_x_157) ;  /* 0x00000000000c7947 */ /* 0x000fea0003800000 */
.L_x_158:
[----:B0-----:R-:W2:Y:S02]  /*3750*/  LD.E R5, desc[UR12][R8.64+0x4] ;  /* 0x0000040c08057980 */ /* 0x001ea4000c101900 */
[----:B--2---:R-:W-:-:S05]  /*3760*/  IMAD.IADD R5, R12, 0x1, R5 ;  /* 0x000000010c057824 */ /* 0x004fca00078e0205 */
[----:B------:R1:W-:Y:S02]  /*3770*/  ST.E desc[UR12][R8.64+0x4], R5 ;  /* 0x0000040508007985 */ /* 0x0003e4000c10190c */
.L_x_157:
[----:B------:R-:W-:Y:S05]  /*3780*/  BSYNC.RECONVERGENT B0 ;  /* 0x0000000000007941 */ /* 0x000fea0003800200 */
.L_x_156:
        /* <DEDUP_REMOVED lines=18> */
.L_x_163:
[----:B------:R-:W0:Y:S02]  /*38b0*/  LDS R2, [R0] ;  /* 0x0000000000027984 */ /* 0x000e240000000800 */
[----:B0-----:R-:W-:-:S05]  /*38c0*/  HFMA2 R3, R2, 1, 1, R4 ;  /* 0x3c003c0002037831 */ /* 0x001fca0000000004 */
[----:B------:R-:W0:Y:S02]  /*38d0*/  ATOMS.CAST.SPIN P0, [R0], R2, R3 ;  /* 0x000000020000758d */ /* 0x000e240001800003 */
[----:B0-----:R-:W-:Y:S05]  /*38e0*/  @!P0 BRA `(.L_x_163) ;  /* 0xfffffffc00f08947 */ /* 0x001fea000383ffff */
[----:B------:R-:W-:Y:S05]  /*38f0*/  BRA `(.L_x_161) ;  /* 0x00000000000c7947 */ /* 0x000fea0003800000 */
.L_x_162:
[----:B------:R-:W2:Y:S02]  /*3900*/  LD.E R0, desc[UR12][R8.64] ;  /* 0x0000000c08007980 */ /* 0x000ea4000c101900 */
[----:B--2---:R-:W-:-:S05]  /*3910*/  IADD3 R3, PT, PT, R4, R0, RZ ;  /* 0x0000000004037210 */ /* 0x004fca0007ffe0ff */
[----:B------:R0:W-:Y:S02]  /*3920*/  ST.E desc[UR12][R8.64], R3 ;  /* 0x0000000308007985 */ /* 0x0001e4000c10190c */
.L_x_161:
[----:B------:R-:W-:Y:S05]  /*3930*/  BSYNC.RECONVERGENT B0 ;  /* 0x0000000000007941 */ /* 0x000fea0003800200 */
.L_x_160:
[----:B------:R1:W-:Y:S02]  /*3940*/  ATOM.E.ADD.F16x2.RN.STRONG.GPU P0, RZ, desc[UR12][R8.64+0x4], R6 ;  /* 0x8000040608ff79a2 */ /* 0x0003e4000c10e10c */
[----:B-1----:R-:W-:Y:S05]  /*3950*/  @P0 EXIT ;  /* 0x000000000000094d */ /* 0x002fea0003800000 */
[----:B------:R-:W1:Y:S02]  /*3960*/  QSPC.E.S P0, RZ, [R8+0x4] ;  /* 0x0000040008ff73aa */ /* 0x000e640000000500 */
[----:B-1----:R-:W-:Y:S05]  /*3970*/  @!P0 BRA `(.L_x_164) ;  /* 0x0000000000208947 */ /* 0x002fea0003800000 */
[----:B------:R-:W-:Y:S01]  /*3980*/  IMAD.MOV.U32 R2, RZ, RZ, R8 ;  /* 0x000000ffff027224 */ /* 0x000fe200078e0008 */
[----:B------:R-:W-:-:S04]  /*3990*/  PRMT R6, R6, 0x5410, R7 ;  /* 0x0000541006067816 */ /* 0x000fc80000000007 */
[----:B------:R-:W-:-:S07]  /*39a0*/  MOV R0, R2 ;  /* 0x0000000200007202 */ /* 0x000fce0000000f00 */
.L_x_165:
[----:B------:R-:W0:Y:S02]  /*39b0*/  LDS R2, [R0+0x4] ;  /* 0x0000040000027984 */ /* 0x000e240000000800 */
[----:B0-----:R-:W-:-:S05]  /*39c0*/  HADD2 R3, R2, R6 ;  /* 0x0000000602037230 */ /* 0x001fca0000000000 */
[----:B------:R-:W0:Y:S02]  /*39d0*/  ATOMS.CAST.SPIN P0, [R0+0x4], R2, R3 ;  /* 0x000004020000758d */ /* 0x000e240001800003 */
[----:B0-----:R-:W-:Y:S05]  /*39e0*/  @!P0 BRA `(.L_x_165) ;  /* 0xfffffffc00f08947 */ /* 0x001fea000383ffff */
[----:B------:R-:W-:Y:S05]  /*39f0*/  EXIT ;  /* 0x000000000000794d */ /* 0x000fea0003800000 */
.L_x_164:
[----:B------:R-:W0:Y:S02]  /*3a00*/  LD.E R0, desc[UR12][R8.64+0x4] ;  /* 0x0000040c08007980 */ /* 0x000e24000c101900 */
[----:B0-----:R-:W-:-:S05]  /*3a10*/  IADD3 R3, PT, PT, R6, R0, RZ ;  /* 0x0000000006037210 */ /* 0x001fca0007ffe0ff */
[----:B------:R-:W-:Y:S01]  /*3a20*/  ST.E desc[UR12][R8.64+0x4], R3 ;  /* 0x0000040308007985 */ /* 0x000fe2000c10190c */
[----:B------:R-:W-:Y:S05]  /*3a30*/  EXIT ;  /* 0x000000000000794d */ /* 0x000fea0003800000 */
.L_x_166:
        /* <DEDUP_REMOVED lines=12> */
.L_x_181:


//--------------------- .text._Z28gemm_half_q_half_gptq_kernelILi1ELb1ELb0EEvPK6__halfPKjS4_S2_PS0_iiiiiPKtibS2_i --------------------------
	.section	.text._Z28gemm_half_q_half_gptq_kernelILi1ELb1ELb0EEvPK6__halfPKjS4_S2_PS0_iiiiiPKtibS2_i,"ax",@progbits
	.align	128
        .global         _Z28gemm_half_q_half_gptq_kernelILi1ELb1ELb0EEvPK6__halfPKjS4_S2_PS0_iiiiiPKtibS2_i
        .type           _Z28gemm_half_q_half_gptq_kernelILi1ELb1ELb0EEvPK6__halfPKjS4_S2_PS0_iiiiiPKtibS2_i,@function
        .size           _Z28gemm_half_q_half_gptq_kernelILi1ELb1ELb0EEvPK6__halfPKjS4_S2_PS0_iiiiiPKtibS2_i,(.L_x_182 - _Z28gemm_half_q_half_gptq_kernelILi1ELb1ELb0EEvPK6__halfPKjS4_S2_PS0_iiiiiPKtibS2_i)
        .other          _Z28gemm_half_q_half_gptq_kernelILi1ELb1ELb0EEvPK6__halfPKjS4_S2_PS0_iiiiiPKtibS2_i,@"STO_CUDA_ENTRY STV_DEFAULT"
_Z28gemm_half_q_half_gptq_kernelILi1ELb1ELb0EEvPK6__halfPKjS4_S2_PS0_iiiiiPKtibS2_i:
.text._Z28gemm_half_q_half_gptq_kernelILi1ELb1ELb0EEvPK6__halfPKjS4_S2_PS0_iiiiiPKtibS2_i:
[----:B------:R-:W-:Y:S08]  /*0000*/  LDC R1, c[0x0][0x37c] ;  /* 0x0000df00ff017b82 */ /* 0x000ff00000000800 */
[----:B------:R-:W0:Y:S08]  /*0010*/  S2UR UR7, SR_CTAID.Y ;  /* 0x00000000000779c3 */ /* 0x000e300000002600 */
[----:B------:R-:W0:Y:S02]  /*0020*/  LDC R0, c[0x0][0x3a8] ;  /* 0x0000ea00ff007b82 */ /* 0x000e240000000800 */
[----:B0-----:R-:W-:-:S13]  /*0030*/  ISETP.LE.AND P0, PT, R0, UR7, PT ;  /* 0x0000000700007c0c */ /* 0x001fda000bf03270 */
[----:B------:R-:W-:Y:S05]  /*0040*/  @P0 EXIT ;  /* 0x000000000000094d */ /* 0x000fea0003800000 */
[----:B------:R-:W0:Y:S01]  /*0050*/  LDC.64 R2, c[0x0][0x3d0] ;  /* 0x0000f400ff027b82 */ /* 0x000e220000000a00 */
[----:B------:R-:W0:Y:S02]  /*0060*/  LDCU.64 UR12, c[0x0][0x358] ;  /* 0x00006b00ff0c77ac */ /* 0x000e240008000a00 */
[----:B0-----:R-:W2:Y:S01]  /*0070*/  LDG.E.U16 R2, desc[UR12][R2.64] ;  /* 0x0000000c02027981 */ /* 0x001ea2000c1e1500 */
[----:B------:R-:W0:Y:S01]  /*0080*/  S2R R4, SR_TID.X ;  /* 0x0000000000047919 */ /* 0x000e220000002100 */
[----:B------:R-:W1:Y:S01]  /*0090*/  S2R R5, SR_CTAID.X ;  /* 0x0000000000057919 */ /* 0x000e620000002500 */
[----:B--2---:R-:W-:-:S13]  /*00a0*/  ISETP.NE.AND P0, PT, R2, RZ, PT ;  /* 0x000000ff0200720c */ /* 0x004fda0003f05270 */
[----:B01----:R-:W-:Y:S05]  /*00b0*/  @!P0 EXIT ;  /* 0x000000000000894d */ /* 0x003fea0003800000 */
[----:B------:R-:W0:Y:S01]  /*00c0*/  S2UR UR6, SR_CTAID.Z ;  /* 0x00000000000679c3 */ /* 0x000e220000002700 */
[----:B------:R-:W1:Y:S01]  /*00d0*/  LDCU UR8, c[0x0][0x3ac] ;  /* 0x00007580ff0877ac */ /* 0x000e620008000800 */
[----:B------:R-:W-:Y:S01]  /*00e0*/  IMAD R3, R5, 0x80, R4 ;  /* 0x0000008005037824 */ /* 0x000fe200078e0204 */
[----:B------:R-:W-:Y:S03]  /*00f0*/  BSSY.RECONVERGENT B0, `(.L_x_167) ;  /* 0x000001c000007945 */ /* 0x000fe60003800200 */
[----:B------:R-:W-:Y:S02]  /*0100*/  IMAD.SHL.U32 R3, R3, 0x4, RZ ;  /* 0x0000000403037824 */ /* 0x000fe400078e00ff */
[----:B------:R-:W2:Y:S03]  /*0110*/  LDC R2, c[0x0][0x3b0] ;  /* 0x0000ec00ff027b82 */ /* 0x000ea60000000800 */
[----:B-1----:R-:W-:Y:S01]  /*0120*/  ISETP.GE.AND P1, PT, R3, UR8, PT ;  /* 0x0000000803007c0c */ /* 0x002fe2000bf26270 */
[----:B0-----:R-:W-:-:S06]  /*0130*/  USHF.L.U32 UR10, UR6, 0x7, URZ ;  /* 0x00000007060a7899 */ /* 0x001fcc00080006ff */
[----:B------:R-:W-:Y:S02]  /*0140*/  IMAD.U32 R27, RZ, RZ, UR10 ;  /* 0x0000000aff1b7e24 */ /* 0x000fe4000f8e00ff */
[----:B------:R-:W-:-:S03]  /*0150*/  VIADD R13, R4, UR10 ;  /* 0x0000000a040d7c36 */ /* 0x000fc60008000000 */
[----:B--2---:R-:W-:-:S04]  /*0160*/  VIADDMNMX R27, R27, 0x80, R2, PT ;  /* 0x000000801b1b7846 */ /* 0x004fc80003800102 */
[----:B------:R-:W-:-:S13]  /*0170*/  ISETP.GE.AND P0, PT, R13, R27, PT ;  /* 0x0000001b0d00720c */ /* 0x000fda0003f06270 */
[----:B------:R-:W-:Y:S05]  /*0180*/  @P0 BRA `(.L_x_168) ;  /* 0x0000000000480947 */ /* 0x000fea0003800000 */
[----:B------:R-:W0:Y:S01]  /*0190*/  LDCU.64 UR4, c[0x0][0x3c0] ;  /* 0x00007800ff0477ac */ /* 0x000e220008000a00 */
[----:B------:R-:W1:Y:S01]  /*01a0*/  LDC.64 R6, c[0x0][0x380] ;  /* 0x0000e000ff067b82 */ /* 0x000e620000000a00 */
[----:B0-----:R-:W-:-:S04]  /*01b0*/  ISETP.NE.U32.AND P0, PT, RZ, UR4, PT ;  /* 0x00000004ff007c0c */ /* 0x001fc8000bf05070 */
[----:B------:R-:W-:-:S13]  /*01c0*/  ISETP.NE.AND.EX P0, PT, RZ, UR5, PT, P0 ;  /* 0x00000005ff007c0c */ /* 0x000fda000bf05300 */
[----:B------:R-:W0:Y:S02]  /*01d0*/  @P0 LDC.64 R8, c[0x0][0x3c0] ;  /* 0x0000f000ff080b82 */ /* 0x000e240000000a00 */
[----:B0-----:R-:W-:-:S06]  /*01e0*/  @P0 IMAD.WIDE.U32 R8, R13, 0x2, R8 ;  /* 0x000000020d080825 */ /* 0x001fcc00078e0008 */
[----:B------:R-:W2:Y:S01]  /*01f0*/  @P0 LDG.E.U16.CONSTANT R9, desc[UR12][R8.64] ;  /* 0x0000000c08090981 */ /* 0x000ea2000c1e9500 */
[----:B------:R-:W-:-:S04]  /*0200*/  IMAD R5, R2, UR7, RZ ;  /* 0x0000000702057c24 */ /* 0x000fc8000f8e02ff */
[----:B-1----:R-:W-:-:S04]  /*0210*/  IMAD.WIDE R6, R5, 0x2, R6 ;  /* 0x0000000205067825 */ /* 0x002fc800078e0206 */
[----:B--2---:R-:W-:-:S05]  /*0220*/  @P0 IMAD.WIDE.U32 R10, R9, 0x2, R6 ;  /* 0x00000002090a0825 */ /* 0x004fca00078e0006 */
[----:B------:R-:W2:Y:S01]  /*0230*/  @P0 LDG.E.U16.CONSTANT R0, desc[UR12][R10.64] ;  /* 0x0000000c0a000981 */ /* 0x000ea2000c1e9500 */
[----:B------:R-:W-:Y:S01]  /*0240*/  @!P0 IMAD.WIDE.U32 R6, R13, 0x2, R6 ;  /* 0x000000020d068825 */ /* 0x000fe200078e0006 */
[----:B------:R-:W0:Y:S01]  /*0250*/  S2UR UR5, SR_CgaCtaId ;  /* 0x00000000000579c3 */ /* 0x000e220000008800 */
[----:B------:R-:W-:-:S03]  /*0260*/  UMOV UR4, 0x400 ;  /* 0x0000040000047882 */ /* 0x000fc60000000000 */
[----:B------:R-:W2:Y:S01]  /*0270*/  @!P0 LDG.E.U16.CONSTANT R0, desc[UR12][R6.64] ;  /* 0x0000000c06008981 */ /* 0x000ea2000c1e9500 */
[----:B0-----:R-:W-:-:S06]  /*0280*/  ULEA UR4, UR5, UR4, 0x18 ;  /* 0x0000000405047291 */ /* 0x001fcc000f8ec0ff */
[----:B------:R-:W-:-:S05]  /*0290*/  LEA R5, R4, UR4, 0x1 ;  /* 0x0000000404057c11 */ /* 0x000fca000f8e08ff */
[----:B--2---:R0:W-:Y:S02]  /*02a0*/  STS.U16 [R5], R0 ;  /* 0x0000000005007388 */ /* 0x0041e40000000400 */
.L_x_168:
[----:B------:R-:W-:Y:S05]  /*02b0*/  BSYNC.RECONVERGENT B0 ;  /* 0x0000000000007941 */ /* 0x000fea0003800200 */
.L_x_167:
[----:B------:R-:W-:Y:S05]  /*02c0*/  @P1 EXIT ;  /* 0x000000000000194d */ /* 0x000fea0003800000 */
[----:B------:R-:W0:Y:S01]  /*02d0*/  LDCU UR7, c[0x0][0x3b8] ;  /* 0x00007700ff0777ac */ /* 0x000e220008000800 */
[----:B------:R-:W-:Y:S01]  /*02e0*/  IABS R10, UR10 ;  /* 0x0000000a000a7c13 */ /* 0x000fe20008000000 */
[----:B------:R-:W-:Y:S01]  /*02f0*/  IMAD.SHL.U32 R4, R4, 0x10, RZ ;  /* 0x0000001004047824 */ /* 0x000fe200078e00ff */
[----:B------:R-:W-:Y:S01]  /*0300*/  I2F.F16 R19, -0x40 ;  /* 0xffffffc000137906 */ /* 0x000fe20000200c00 */
[----:B------:R-:W1:Y:S01]  /*0310*/  LDCU.64 UR14, c[0x0][0x388] ;  /* 0x00007100ff0e77ac */ /* 0x000e620008000a00 */
[----:B0-----:R-:W-:-:S05]  /*0320*/  IMAD.U32 R0, RZ, RZ, UR7 ;  /* 0x00000007ff007e24 */ /* 0x001fca000f8e00ff */
[----:B------:R-:W-:-:S04]  /*0330*/  IABS R5, R0 ;  /* 0x0000000000057213 */ /* 0x000fc80000000000 */
[----:B------:R-:W0:Y:S08]  /*0340*/  I2F.RP R0, R5 ;  /* 0x0000000500007306 */ /* 0x000e300000209400 */
[----:B0-----:R-:W0:Y:S02]  /*0350*/  MUFU.RCP R0, R0 ;  /* 0x0000000000007308 */ /* 0x001e240000001000 */
[----:B0-----:R-:W-:-:S06]  /*0360*/  VIADD R6, R0, 0xffffffe ;  /* 0x0ffffffe00067836 */ /* 0x001fcc0000000000 */
[----:B------:R0:W2:Y:S02]  /*0370*/  F2I.FTZ.U32.TRUNC.NTZ R7, R6 ;  /* 0x0000000600077305 */ /* 0x0000a4000021f000 */
[----:B0-----:R-:W-:-:S05]  /*0380*/  IMAD.MOV.U32 R6, RZ, RZ, RZ ;  /* 0x000000ffff067224 */ /* 0x001fca00078e00ff */
[----:B------:R-:W-:Y:S01]  /*0390*/  R2UR UR4, R6 ;  /* 0x00000000060472ca */ /* 0x000fe200000e0000 */
[----:B--2---:R-:W-:Y:S01]  /*03a0*/  IMAD.MOV R8, RZ, RZ, -R7 ;  /* 0x000000ffff087224 */ /* 0x004fe200078e0a07 */
[----:B------:R-:W-:-:S03]  /*03b0*/  R2UR UR5, R7 ;  /* 0x00000000070572ca */ /* 0x000fc600000e0000 */
[----:B------:R-:W-:Y:S01]  /*03c0*/  IMAD R9, R8, R5, RZ ;  /* 0x0000000508097224 */ /* 0x000fe200078e02ff */
[----:B------:R-:W-:Y:S02]  /*03d0*/  MOV R8, R10 ;  /* 0x0000000a00087202 */ /* 0x000fe40000000f00 */
[----:B------:R-:W0:Y:S02]  /*03e0*/  LDC.64 R10, c[0x0][0x398] ;  /* 0x0000e600ff0a7b82 */ /* 0x000e240000000a00 */
[----:B------:R-:W-:-:S05]  /*03f0*/  R2UR UR9, R8 ;  /* 0x00000000080972ca */ /* 0x000fca00000e0000 */
[----:B------:R-:W-:-:S05]  /*0400*/  IMAD.HI.U32 R9, R7, R9, UR4 ;  /* 0x0000000407097e27 */ /* 0x000fca000f8e0009 */
[----:B------:R-:W-:Y:S02]  /*0410*/  R2UR UR4, R9 ;  /* 0x00000000090472ca */ /* 0x000fe400000e0000 */
[----:B------:R-:W2:Y:S11]  /*0420*/  LDC.64 R8, c[0x0][0x390] ;  /* 0x0000e400ff087b82 */ /* 0x000eb60000000a00 */
[----:B------:R-:W-:-:S02]  /*0430*/  UIMAD.WIDE.U32 UR4, UR4, UR9, URZ ;  /* 0x00000009040472a5 */ /* 0x000fc4000f8e00ff */
[----:B------:R-:W-:-:S04]  /*0440*/  ULOP3.LUT UR4, UR10, UR7, URZ, 0x3c, !UPT ;  /* 0x000000070a047292 */ /* 0x000fc8000f8e3cff */
[----:B------:R-:W-:-:S04]  /*0450*/  IMAD R0, RZ, RZ, -UR5 ;  /* 0x80000005ff007e24 */ /* 0x000fc8000f8e02ff */
[----:B------:R-:W-:-:S05]  /*0460*/  IMAD R0, R5, R0, UR9 ;  /* 0x0000000905007e24 */ /* 0x000fca000f8e0200 */
        /* <DEDUP_REMOVED lines=18> */
[----:B------:R-:W-:-:S05]  /*0590*/  IMAD.U32 R5, RZ, RZ, UR4 ;  /* 0x00000004ff057e24 */ /* 0x000fca000f8e00ff */
[----:B------:R-:W-:Y:S01]  /*05a0*/  LEA.HI.SX32 R5, R5, R26, 0x1d ;  /* 0x0000001a05057211 */ /* 0x000fe200078feaff */
[----:B------:R-:W3:Y:S04]  /*05b0*/  LDCU.U8 UR4, c[0x0][0x3cc] ;  /* 0x00007980ff0477ac */ /* 0x000ee80008000000 */
[----:B--2---:R-:W-:-:S06]  /*05c0*/  IMAD.WIDE R8, R5, 0x4, R8 ;  /* 0x0000000405087825 */ /* 0x004fcc00078e0208 */
[----:B------:R2:W4:Y:S01]  /*05d0*/  LDG.E.CONSTANT R9, desc[UR12][R8.64] ;  /* 0x0000000c08097981 */ /* 0x000522000c1e9900 */
[----:B------:R-:W-:-:S04]  /*05e0*/  VIADD R5, R3, UR9 ;  /* 0x0000000903057c36 */ /* 0x000fc80008000000 */
[----:B0-----:R-:W-:-:S05]  /*05f0*/  IMAD.WIDE R10, R5, 0x2, R10 ;  /* 0x00000002050a7825 */ /* 0x001fca00078e020a */
[----:B------:R-:W5:Y:S04]  /*0600*/  LDG.E.CONSTANT R6, desc[UR12][R10.64] ;  /* 0x0000000c0a067981 */ /* 0x000f68000c1e9900 */
[----:B------:R0:W5:Y:S01]  /*0610*/  LDG.E.CONSTANT R7, desc[UR12][R10.64+0x4] ;  /* 0x0000040c0a077981 */ /* 0x000162000c1e9900 */
[----:B---3--:R-:W-:Y:S01]  /*0620*/  UPRMT UR4, UR4, 0x8880, URZ ;  /* 0x0000888004047896 */ /* 0x008fe200080000ff */
[----:B--2---:R-:W-:Y:S02]  /*0630*/  LOP3.LUT R8, R4, 0x10, RZ, 0xc0, !PT ;  /* 0x0000001004087812 */ /* 0x004fe400078ec0ff */
[----:B------:R-:W-:Y:S01]  /*0640*/  CS2R R28, SRZ ;  /* 0x00000000001c7805 */ /* 0x000fe2000001ff00 */
[----:B------:R-:W2:Y:S01]  /*0650*/  S2R R0, SR_CTAID.Y ;  /* 0x0000000000007919 */ /* 0x000ea20000002600 */
[----:B------:R-:W-:Y:S01]  /*0660*/  ISETP.LE.AND P1, PT, R2, UR10, PT ;  /* 0x0000000a02007c0c */ /* 0x000fe2000bf23270 */
[----:B------:R-:W-:Y:S01]  /*0670*/  IMAD.MOV.U32 R33, RZ, RZ, RZ ;  /* 0x000000ffff217224 */ /* 0x000fe200078e00ff */
[----:B------:R-:W-:Y:S01]  /*0680*/  ISETP.NE.AND P0, PT, RZ, UR4, PT ;  /* 0x00000004ff007c0c */ /* 0x000fe2000bf05270 */
[----:B------:R-:W-:Y:S01]  /*0690*/  UIMAD UR4, UR6, UR8, URZ ;  /* 0x00000008060472a4 */ /* 0x000fe2000f8e02ff */
[----:B------:R-:W-:Y:S01]  /*06a0*/  SHF.R.S32.HI R15, RZ, 0x1f, R3 ;  /* 0x0000001fff0f7819 */ /* 0x000fe20000011403 */
[----:B------:R-:W-:Y:S01]  /*06b0*/  IMAD.MOV.U32 R30, RZ, RZ, RZ ;  /* 0x000000ffff1e7224 */ /* 0x000fe200078e00ff */
[----:B------:R-:W-:Y:S01]  /*06c0*/  ISETP.NE.OR P0, PT, RZ, UR6, !P0 ;  /* 0x00000006ff007c0c */ /* 0x000fe2000c705670 */
[----:B------:R-:W-:Y:S01]  /*06d0*/  USHF.L.U32 UR4, UR4, 0x4, URZ ;  /* 0x0000000404047899 */ /* 0x000fe200080006ff */
[----:B------:R-:W-:-:S05]  /*06e0*/  R2UR UR11, R19 ;  /* 0x00000000130b72ca */ /* 0x000fca00000e0000 */
[----:B------:R-:W-:Y:S02]  /*06f0*/  IADD3 R16, P2, PT, R3, UR4, RZ ;  /* 0x0000000403107c10 */ /* 0x000fe4000ff5e0ff */
[----:B------:R-:W-:-:S04]  /*0700*/  MOV R18, UR4 ;  /* 0x0000000400127c02 */ /* 0x000fc80008000f00 */
[----:B------:R-:W3:Y:S01]  /*0710*/  @!P0 LDC.64 R4, c[0x0][0x3a0] ;  /* 0x0000e800ff048b82 */ /* 0x000ee20000000a00 */
[----:B------:R-:W-:Y:S02]  /*0720*/  LEA.HI.X.SX32 R17, R18, R15, 0x1, P2 ;  /* 0x0000000f12117211 */ /* 0x000fe400010f0eff */
[----:B----4-:R-:W-:Y:S01]  /*0730*/  SHF.R.U32.HI R8, RZ, R8, R9 ;  /* 0x00000008ff087219 */ /* 0x010fe20000011609 */
[----:B--2---:R-:W-:-:S03]  /*0740*/  @!P0 IMAD R9, R0, UR8, R3 ;  /* 0x0000000800098c24 */ /* 0x004fc6000f8e0203 */
[----:B------:R-:W-:Y:S01]  /*0750*/  LOP3.LUT R12, R8, 0xf, RZ, 0xc0, !PT ;  /* 0x0000000f080c7812 */ /* 0x000fe200078ec0ff */
[----:B---3--:R-:W-:Y:S01]  /*0760*/  @!P0 IMAD.WIDE R4, R9, 0x2, R4 ;  /* 0x0000000209048825 */ /* 0x008fe200078e0204 */
[--C-:B0-----:R-:W-:Y:S02]  /*0770*/  SHF.R.U32.HI R10, RZ, 0x4, R8.reuse ;  /* 0x00000004ff0a7819 */ /* 0x101fe40000011608 */
[--C-:B------:R-:W-:Y:S01]  /*0780*/  SHF.R.U32.HI R11, RZ, 0x8, R8.reuse ;  /* 0x00000008ff0b7819 */ /* 0x100fe20000011608 */
[----:B------:R-:W-:Y:S01]  /*0790*/  VIADD R13, R12, 0x1 ;  /* 0x000000010c0d7836 */ /* 0x000fe20000000000 */
[----:B------:R-:W-:Y:S01]  /*07a0*/  LOP3.LUT R10, R10, 0xf, RZ, 0xc0, !PT ;  /* 0x0000000f0a0a7812 */ /* 0x000fe200078ec0ff */
[----:B------:R-:W-:Y:S01]  /*07b0*/  VIADD R12, R12, 0xe401 ;  /* 0x0000e4010c0c7836 */ /* 0x000fe20000000000 */
[----:B------:R-:W-:Y:S01]  /*07c0*/  SHF.R.U32.HI R9, RZ, 0xc, R8 ;  /* 0x0000000cff097819 */ /* 0x000fe20000011608 */
[----:B------:R0:W2:Y:S01]  /*07d0*/  I2F.F16 R2, R13 ;  /* 0x0000000d00027306 */ /* 0x0000a20000200c00 */
[----:B------:R-:W-:Y:S01]  /*07e0*/  LOP3.LUT R11, R11, 0xf, RZ, 0xc0, !PT ;  /* 0x0000000f0b0b7812 */ /* 0x000fe200078ec0ff */
[----:B------:R-:W-:Y:S01]  /*07f0*/  VIADD R14, R10, 0x1 ;  /* 0x000000010a0e7836 */ /* 0x000fe20000000000 */
[----:B-1----:R-:W-:Y:S01]  /*0800*/  LEA R8, P2, R16, UR14, 0x2 ;  /* 0x0000000e10087c11 */ /* 0x002fe2000f8410ff */
[----:B------:R-:W-:Y:S01]  /*0810*/  VIADD R10, R10, 0xe401 ;  /* 0x0000e4010a0a7836 */ /* 0x000fe20000000000 */
[----:B------:R1:W-:Y:S01]  /*0820*/  @!P0 STG.E.64 desc[UR12][R4.64], RZ ;  /* 0x000000ff04008986 */ /* 0x0003e2000c101b0c */
[C---:B------:R-:W-:Y:S01]  /*0830*/  VIADD R15, R11.reuse, 0x1 ;  /* 0x000000010b0f7836 */ /* 0x040fe20000000000 */
[----:B------:R-:W-:Y:S01]  /*0840*/  IADD3 R11, PT, PT, R11, 0xe401, RZ ;  /* 0x0000e4010b0b7810 */ /* 0x000fe20007ffe0ff */
[----:B------:R3:W4:Y:S01]  /*0850*/  I2F.F16 R3, R14 ;  /* 0x0000000e00037306 */ /* 0x0007220000200c00 */
[----:B0-----:R-:W-:-:S02]  /*0860*/  LOP3.LUT R13, R9, 0xf, RZ, 0xc0, !PT ;  /* 0x0000000f090d7812 */ /* 0x001fc400078ec0ff */
[----:B------:R-:W-:Y:S02]  /*0870*/  LEA.HI.X R9, R16, UR15, R17, 0x2, P2 ;  /* 0x0000000f10097c11 */ /* 0x000fe400090f1411 */
[C-C-:B-----5:R-:W-:Y:S01]  /*0880*/  PRMT R25, R6.reuse, 0x5410, R6.reuse ;  /* 0x0000541006197816 */ /* 0x160fe20000000006 */
[----:B--2---:R-:W-:Y:S02]  /*0890*/  HADD2 R20, -R2.H0_H0, UR11.H0_H0 ;  /* 0x2000000b02147e30 */ /* 0x004fe40008000900 */
[----:B------:R-:W0:Y:S01]  /*08a0*/  I2F.F16 R15, R15 ;  /* 0x0000000f000f7306 */ /* 0x000e220000200c00 */
[C---:B---3--:R-:W-:Y:S01]  /*08b0*/  VIADD R14, R13.reuse, 0x1 ;  /* 0x000000010d0e7836 */ /* 0x048fe20000000000 */
[----:B------:R-:W-:Y:S01]  /*08c0*/  PRMT R24, R6, 0x7632, R6 ;  /* 0x0000763206187816 */ /* 0x000fe20000000006 */
[----:B------:R-:W-:Y:S01]  /*08d0*/  VIADD R13, R13, 0xe401 ;  /* 0x0000e4010d0d7836 */ /* 0x000fe20000000000 */
[C-C-:B------:R-:W-:Y:S02]  /*08e0*/  PRMT R23, R7.reuse, 0x5410, R7.reuse ;  /* 0x0000541007177816 */ /* 0x140fe40000000007 */
[----:B------:R-:W-:Y:S01]  /*08f0*/  PRMT R22, R7, 0x7632, R7 ;  /* 0x0000763207167816 */ /* 0x000fe20000000007 */
[----:B----4-:R-:W-:Y:S01]  /*0900*/  HADD2 R3, -R3.H0_H0, UR11.H0_H0 ;  /* 0x2000000b03037e30 */ /* 0x010fe20008000900 */
[----:B------:R-:W2:Y:S01]  /*0910*/  I2F.F16 R14, R14 ;  /* 0x0000000e000e7306 */ /* 0x000ea20000200c00 */
[----:B------:R-:W-:-:S02]  /*0920*/  PRMT R21, R12, 0x5410, R12 ;  /* 0x000054100c157816 */ /* 0x000fc4000000000c */
[----:B------:R-:W-:Y:S02]  /*0930*/  PRMT R7, R10, 0x5410, R10 ;  /* 0x000054100a077816 */ /* 0x000fe4000000000a */
[----:B-1----:R-:W-:Y:S01]  /*0940*/  PRMT R4, R11, 0x5410, R11 ;  /* 0x000054100b047816 */ /* 0x002fe2000000000b */
[----:B0-----:R-:W-:Y:S01]  /*0950*/  HADD2 R5, -R15.H0_H0, UR11.H0_H0 ;  /* 0x2000000b0f057e30 */ /* 0x001fe20008000900 */
[----:B------:R-:W-:Y:S01]  /*0960*/  PRMT R6, R13, 0x5410, R13 ;  /* 0x000054100d067816 */ /* 0x000fe2000000000d */
[----:B--2---:R-:W-:Y:S01]  /*0970*/  HADD2 R2, -R14.H0_H0, UR11.H0_H0 ;  /* 0x2000000b0e027e30 */ /* 0x004fe20008000900 */
[----:B------:R-:W-:Y:S06]  /*0980*/  BAR.SYNC.DEFER_BLOCKING 0x0 ;  /* 0x0000000000007b1d */ /* 0x000fec0000010000 */
[----:B------:R-:W-:Y:S05]  /*0990*/  @P1 BRA `(.L_x_169) ;  /* 0x0000001400dc1947 */ /* 0x000fea0003800000 */
[----:B------:R-:W0:Y:S01]  /*09a0*/  S2UR UR8, SR_CgaCtaId ;  /* 0x00000000000879c3 */ /* 0x000e220000008800 */
[----:B------:R-:W-:Y:S01]  /*09b0*/  UIADD3 UR4, UPT, UPT, UR10, UR7, URZ ;  /* 0x000000070a047290 */ /* 0x000fe2000fffe0ff */
[----:B------:R-:W-:Y:S01]  /*09c0*/  IMAD.MOV.U32 R30, RZ, RZ, RZ ;  /* 0x000000ffff1e7224 */ /* 0x000fe200078e00ff */
[----:B------:R-:W-:Y:S01]  /*09d0*/  CS2R R28, SRZ ;  /* 0x00000000001c7805 */ /* 0x000fe2000001ff00 */
[----:B------:R-:W-:Y:S01]  /*09e0*/  IMAD.MOV.U32 R33, RZ, RZ, RZ ;  /* 0x000000ffff217224 */ /* 0x000fe200078e00ff */
[----:B------:R-:W-:Y:S01]  /*09f0*/  UMOV UR6, 0x400 ;  /* 0x0000040000067882 */ /* 0x000fe20000000000 */
[----:B------:R-:W1:Y:S02]  /*0a00*/  LDCU UR9, c[0x0][0x3ac] ;  /* 0x00007580ff0977ac */ /* 0x000e640008000800 */
[----:B------:R-:W-:Y:S01]  /*0a10*/  UMOV UR7, UR4 ;  /* 0x0000000400077c82 */ /* 0x000fe20008000000 */
[----:B01----:R-:W-:-:S12]  /*0a20*/  ULEA UR6, UR8, UR6, 0x18 ;  /* 0x0000000608067291 */ /* 0x003fd8000f8ec0ff */
.L_x_171:
[----:B------:R-:W-:Y:S02]  /*0a30*/  UMOV UR8, UR9 ;  /* 0x0000000900087c82 */ /* 0x000fe40008000000 */
[----:B------:R-:W-:-:S04]  /*0a40*/  IMAD.U32 R35, RZ, RZ, UR8 ;  /* 0x00000008ff237e24 */ /* 0x000fc8000f8e00ff */
[----:B------:R-:W-:Y:S02]  /*0a50*/  IMAD.WIDE R34, R35, 0x4, R8 ;  /* 0x0000000423227825 */ /* 0x000fe400078e0208 */
[----:B------:R-:W5:Y:S04]  /*0a60*/  LDG.E.128.CONSTANT R8, desc[UR12][R8.64] ;  /* 0x0000000c08087981 */ /* 0x000f68000c1e9d00 */
[----:B------:R0:W5:Y:S01]  /*0a70*/  LDG.E.128.CONSTANT R12, desc[UR12][R34.64] ;  /* 0x0000000c220c7981 */ /* 0x000162000c1e9d00 */
[----:B------:R-:W-:-:S09]  /*0a80*/  UISETP.NE.AND UP0, UPT, UR10, UR7, UPT ;  /* 0x000000070a00728c */ /* 0x000fd2000bf05270 */
[----:B0-----:R-:W-:Y:S05]  /*0a90*/  BRA.U UP0, `(.L_x_170) ;  /* 0x0000000100d07547 */ /* 0x001fea000b800000 */
        /* <DEDUP_REMOVED lines=11> */
[----:B-1----:R-:W-:-:S04]  /*0b50*/  IMAD R7, R7, 0x80, R16 ;  /* 0x0000008007077824 */ /* 0x002fc800078e0210 */
[----:B------:R-:W-:-:S04]  /*0b60*/  IMAD.U32 R7, R7, 0x4, R6 ;  /* 0x0000000407077824 */ /* 0x000fc800078e0006 */
        /* <DEDUP_REMOVED lines=10> */
[--C-:B------:R-:W-:Y:S01]  /*0c10*/  SHF.R.U32.HI R5, RZ, 0x8, R6.reuse ;  /* 0x00000008ff057819 */ /* 0x100fe20000011606 */
[C---:B------:R-:W-:Y:S01]  /*0c20*/  VIADD R20, R21.reuse, 0x1 ;  /* 0x0000000115147836 */ /* 0x040fe20000000000 */
[----:B------:R-:W-:Y:S01]  /*0c30*/  SHF.R.U32.HI R6, RZ, 0xc, R6 ;  /* 0x0000000cff067819 */ /* 0x000fe20000011606 */
[----:B------:R-:W-:Y:S01]  /*0c40*/  VIADD R21, R21, 0xe401 ;  /* 0x0000e40115157836 */ /* 0x000fe20000000000 */
[----:B------:R-:W-:Y:S02]  /*0c50*/  LOP3.LUT R5, R5, 0xf, RZ, 0xc0, !PT ;  /* 0x0000000f05057812 */ /* 0x000fe400078ec0ff */
[----:B------:R-:W-:Y:S01]  /*0c60*/  LOP3.LUT R6, R6, 0xf, RZ, 0xc0, !PT ;  /* 0x0000000f06067812 */ /* 0x000fe200078ec0ff */
[----:B------:R-:W1:Y:S01]  /*0c70*/  I2F.F16 R20, R20 ;  /* 0x0000001400147306 */ /* 0x000e620000200c00 */
[----:B------:R-:W-:Y:S01]  /*0c80*/  LOP3.LUT R4, R4, 0xf, RZ, 0xc0, !PT ;  /* 0x0000000f04047812 */ /* 0x000fe200078ec0ff */
[----:B0-----:R-:W-:Y:S01]  /*0c90*/  VIADD R2, R5, 0x1 ;  /* 0x0000000105027836 */ /* 0x001fe20000000000 */
[----:B------:R-:W-:Y:S01]  /*0ca0*/  PRMT R21, R21, 0x5410, R21 ;  /* 0x0000541015157816 */ /* 0x000fe20000000015 */
[----:B------:R-:W-:-:S02]  /*0cb0*/  VIADD R16, R6, 0x1 ;  /* 0x0000000106107836 */ /* 0x000fc40000000000 */
[----:B------:R-:W-:Y:S02]  /*0cc0*/  VIADD R7, R4, 0x1 ;  /* 0x0000000104077836 */ /* 0x000fe40000000000 */
[----:B------:R-:W0:Y:S01]  /*0cd0*/  I2F.F16 R2, R2 ;  /* 0x0000000200027306 */ /* 0x000e220000200c00 */
[----:B------:R-:W-:Y:S01]  /*0ce0*/  VIADD R6, R6, 0xe401 ;  /* 0x0000e40106067836 */ /* 0x000fe20000000000 */
[C-C-:B---3--:R-:W-:Y:S02]  /*0cf0*/  PRMT R25, R24.reuse, 0x5410, R24.reuse ;  /* 0x0000541018197816 */ /* 0x148fe40000000018 */
[----:B------:R-:W-:Y:S02]  /*0d00*/  PRMT R24, R24, 0x7632, R24 ;  /* 0x0000763218187816 */ /* 0x000fe40000000018 */
[C-C-:B----4-:R-:W-:Y:S01]  /*0d10*/  PRMT R23, R22.reuse, 0x5410, R22.reuse ;  /* 0x0000541016177816 */ /* 0x150fe20000000016 */
[----:B-1----:R-:W-:Y:S01]  /*0d20*/  HADD2 R20, -R20.H0_H0, UR11.H0_H0 ;  /* 0x2000000b14147e30 */ /* 0x002fe20008000900 */
[----:B------:R1:W2:Y:S01]  /*0d30*/  I2F.F16 R3, R7 ;  /* 0x0000000700037306 */ /* 0x0002a20000200c00 */
[----:B------:R-:W-:-:S02]  /*0d40*/  PRMT R22, R22, 0x7632, R22 ;  /* 0x0000763216167816 */ /* 0x000fc40000000016 */
[----:B------:R-:W-:-:S05]  /*0d50*/  PRMT R6, R6, 0x5410, R6 ;  /* 0x0000541006067816 */ /* 0x000fca0000000006 */
[----:B------:R-:W3:Y:S01]  /*0d60*/  I2F.F16 R16, R16 ;  /* 0x0000001000107306 */ /* 0x000ee20000200c00 */
[----:B-1----:R-:W-:Y:S01]  /*0d70*/  VIADD R7, R4, 0xe401 ;  /* 0x0000e40104077836 */ /* 0x002fe20000000000 */
[----:B------:R-:W-:Y:S01]  /*0d80*/  IADD3 R4, PT, PT, R5, 0xe401, RZ ;  /* 0x0000e40105047810 */ /* 0x000fe20007ffe0ff */
[----:B0-----:R-:W-:-:S03]  /*0d90*/  HADD2 R5, -R2.H0_H0, UR11.H0_H0 ;  /* 0x2000000b02057e30 */ /* 0x001fc60008000900 */
[----:B------:R-:W-:Y:S01]  /*0da0*/  PRMT R7, R7, 0x5410, R7 ;  /* 0x0000541007077816 */ /* 0x000fe20000000007 */
[----:B--2---:R-:W-:Y:S01]  /*0db0*/  HADD2 R3, -R3.H0_H0, UR11.H0_H0 ;  /* 0x2000000b03037e30 */ /* 0x004fe20008000900 */
[----:B------:R-:W-:Y:S01]  /*0dc0*/  PRMT R4, R4, 0x5410, R4 ;  /* 0x0000541004047816 */ /* 0x000fe20000000004 */
[----:B---3--:R-:W-:-:S07]  /*0dd0*/  HADD2 R2, -R16.H0_H0, UR11.H0_H0 ;  /* 0x2000000b10027e30 */ /* 0x008fce0008000900 */
.L_x_170:
[----:B------:R-:W0:Y:S01]  /*0de0*/  LDS.128 R16, [UR6] ;  /* 0x00000006ff107984 */ /* 0x000e220008000c00 */
[----:B-----5:R-:W-:Y:S02]  /*0df0*/  LOP3.LUT R36, R8, 0xf000f, RZ, 0xc0, !PT ;  /* 0x000f000f08247812 */ /* 0x020fe400078ec0ff */
[----:B------:R-:W-:Y:S02]  /*0e00*/  LOP3.LUT R31, R10, 0xf000f, RZ, 0xc0, !PT ;  /* 0x000f000f0a1f7812 */ /* 0x000fe400078ec0ff */
[----:B------:R-:W-:Y:S02]  /*0e10*/  LOP3.LUT R36, R36, 0x64006400, RZ, 0xfc, !PT ;  /* 0x6400640024247812 */ /* 0x000fe400078efcff */
[----:B------:R-:W-:Y:S02]  /*0e20*/  LOP3.LUT R31, R31, 0x64006400, RZ, 0xfc, !PT ;  /* 0x640064001f1f7812 */ /* 0x000fe400078efcff */
[----:B------:R-:W-:Y:S02]  /*0e30*/  LOP3.LUT R37, R9, 0xf000f, RZ, 0xc0, !PT ;  /* 0x000f000f09257812 */ /* 0x000fe400078ec0ff */
[----:B------:R-:W-:Y:S01]  /*0e40*/  LOP3.LUT R32, R11, 0xf000f, RZ, 0xc0, !PT ;  /* 0x000f000f0b207812 */ /* 0x000fe200078ec0ff */
[----:B------:R-:W-:Y:S01]  /*0e50*/  HFMA2 R36, R36, 1, 1, R21 ;  /* 0x3c003c0024247831 */ /* 0x000fe20000000015 */
[----:B------:R-:W-:Y:S01]  /*0e60*/  LOP3.LUT R37, R37, 0x64006400, RZ, 0xfc, !PT ;  /* 0x6400640025257812 */ /* 0x000fe200078efcff */
[----:B------:R-:W-:Y:S01]  /*0e70*/  HFMA2 R31, R31, 1, 1, R4 ;  /* 0x3c003c001f1f7831 */ /* 0x000fe20000000004 */
[----:B------:R-:W-:-:S03]  /*0e80*/  LOP3.LUT R32, R32, 0x64006400, RZ, 0xfc, !PT ;  /* 0x6400640020207812 */ /* 0x000fc600078efcff */
[----:B------:R-:W-:Y:S02]  /*0e90*/  HADD2 R37, R37, R7 ;  /* 0x0000000725257230 */ /* 0x000fe40000000000 */
[----:B------:R-:W-:Y:S02]  /*0ea0*/  HADD2 R32, R32, R6 ;  /* 0x0000000620207230 */ /* 0x000fe40000000000 */
[-C--:B0-----:R-:W-:Y:S02]  /*0eb0*/  HFMA2 R36, R36, R16.reuse, RZ ;  /* 0x0000001024247231 */ /* 0x081fe400000000ff */
[-C--:B------:R-:W-:Y:S02]  /*0ec0*/  HFMA2 R37, R37, R16.reuse, RZ.H0_H0 ;  /* 0x0000001025257231 */ /* 0x080fe400000400ff */
[-C--:B------:R-:W-:Y:S02]  /*0ed0*/  HFMA2 R31, R31, R16.reuse, RZ ;  /* 0x000000101f1f7231 */ /* 0x080fe400000000ff */
[----:B------:R-:W-:Y:S01]  /*0ee0*/  HFMA2 R32, R32, R16, RZ.H0_H0 ;  /* 0x0000001020207231 */ /* 0x000fe200000400ff */
[----:B------:R-:W-:-:S02]  /*0ef0*/  LOP3.LUT R16, R8, 0xf000f0, RZ, 0xc0, !PT ;  /* 0x00f000f008107812 */ /* 0x000fc400078ec0ff */
[----:B------:R-:W-:Y:S02]  /*0f00*/  SHF.R.U32.HI R8, RZ, 0x8, R8 ;  /* 0x00000008ff087819 */ /* 0x000fe40000011608 */
[----:B------:R-:W-:-:S05]  /*0f10*/  LOP3.LUT R16, R16, 0x64006400, RZ, 0xfc, !PT ;  /* 0x6400640010107812 */ /* 0x000fca00078efcff */
[----:B------:R-:W-:-:S04]  /*0f20*/  HFMA2 R16, R16, 0.0625, 0.0625, R20 ;  /* 0x2c002c0010107831 */ /* 0x000fc80000000014 */
[----:B------:R-:W-:Y:S01]  /*0f30*/  HFMA2 R36, R16, R17, R36 ;  /* 0x0000001110247231 */ /* 0x000fe20000000024 */
[----:B------:R-:W-:Y:S02]  /*0f40*/  LOP3.LUT R16, R9, 0xf000f0, RZ, 0xc0, !PT ;  /* 0x00f000f009107812 */ /* 0x000fe400078ec0ff */
        /* <DEDUP_REMOVED lines=14> */
[C---:B------:R-:W-:Y:S02]  /*1030*/  LOP3.LUT R16, R8.reuse, 0xf000f, RZ, 0xc0, !PT ;  /* 0x000f000f08107812 */ /* 0x040fe400078ec0ff */
[----:B------:R-:W-:Y:S02]  /*1040*/  LOP3.LUT R8, R8, 0xf000f0, RZ, 0xc0, !PT ;  /* 0x00f000f008087812 */ /* 0x000fe400078ec0ff */
[----:B------:R-:W-:-:S05]  /*1050*/  LOP3.LUT R16, R16, 0x64006400, RZ, 0xfc, !PT ;  /* 0x6400640010107812 */ /* 0x000fca00078efcff */
[----:B------:R-:W-:-:S04]  /*1060*/  HADD2 R16, R16, R21 ;  /* 0x0000001510107230 */ /* 0x000fc80000000000 */
        /* <DEDUP_REMOVED lines=8> */
[----:B------:R-:W-:Y:S02]  /*10f0*/  LOP3.LUT R17, R16, 0x64006400, RZ, 0xfc, !PT ;  /* 0x6400640010117812 */ /* 0x000fe400078efcff */
[C---:B------:R-:W-:Y:S02]  /*1100*/  LOP3.LUT R16, R11.reuse, 0xf000f, RZ, 0xc0, !PT ;  /* 0x000f000f0b107812 */ /* 0x040fe400078ec0ff */
[----:B------:R-:W-:Y:S01]  /*1110*/  LOP3.LUT R10, R10, 0x64006400, RZ, 0xfc, !PT ;  /* 0x640064000a0a7812 */ /* 0x000fe200078efcff */
[----:B------:R-:W-:Y:S01]  /*1120*/  HFMA2 R17, R17, 1, 1, R4 ;  /* 0x3c003c0011117831 */ /* 0x000fe20000000004 */
[----:B------:R-:W-:-:S03]  /*1130*/  LOP3.LUT R11, R11, 0xf000f0, RZ, 0xc0, !PT ;  /* 0x00f000f00b0b7812 */ /* 0x000fc600078ec0ff */
[----:B------:R-:W-:Y:S01]  /*1140*/  HFMA2 R10, R10, 0.0625, 0.0625, R5 ;  /* 0x2c002c000a0a7831 */ /* 0x000fe20000000005 */
[----:B------:R-:W-:Y:S01]  /*1150*/  LOP3.LUT R11, R11, 0x64006400, RZ, 0xfc, !PT ;  /* 0x640064000b0b7812 */ /* 0x000fe200078efcff */
[----:B------:R-:W-:Y:S01]  /*1160*/  HFMA2 R31, R17, R18, R31 ;  /* 0x00000012111f7231 */ /* 0x000fe2000000001f */
[----:B------:R-:W-:-:S03]  /*1170*/  LOP3.LUT R17, R16, 0x64006400, RZ, 0xfc, !PT ;  /* 0x6400640010117812 */ /* 0x000fc600078efcff */
[----:B------:R-:W-:Y:S02]  /*1180*/  HFMA2 R11, R11, 0.0625, 0.0625, R2 ;  /* 0x2c002c000b0b7831 */ /* 0x000fe40000000002 */
[----:B------:R-:W-:Y:S01]  /*1190*/  HADD2 R16, R17, R6 ;  /* 0x0000000611107230 */ /* 0x000fe20000000000 */
[----:B------:R-:W-:Y:S01]  /*11a0*/  LOP3.LUT R17, R8, 0x64006400, RZ, 0xfc, !PT ;  /* 0x6400640008117812 */ /* 0x000fe200078efcff */
[----:B------:R-:W-:Y:S01]  /*11b0*/  HFMA2 R31, R10, R19, R31 ;  /* 0x000000130a1f7231 */ /* 0x000fe2000000001f */
[----:B------:R-:W-:Y:S01]  /*11c0*/  LOP3.LUT R8, R9, 0x64006400, RZ, 0xfc, !PT ;  /* 0x6400640009087812 */ /* 0x000fe200078efcff */
[----:B------:R-:W-:Y:S02]  /*11d0*/  HFMA2 R32, R16, R18, R32 ;  /* 0x0000001210207231 */ /* 0x000fe40000000020 */
[----:B------:R-:W-:Y:S02]  /*11e0*/  HFMA2 R18, R17, 0.0625, 0.0625, R20 ;  /* 0x2c002c0011127831 */ /* 0x000fe40000000014 */
[----:B------:R-:W-:-:S02]  /*11f0*/  HFMA2 R16, R8, 0.0625, 0.0625, R3 ;  /* 0x2c002c0008107831 */ /* 0x000fc40000000003 */
[-C--:B------:R-:W-:Y:S01]  /*1200*/  HFMA2 R17, R18, R19.reuse, R36 ;  /* 0x0000001312117231 */ /* 0x080fe20000000024 */
[----:B------:R-:W-:Y:S01]  /*1210*/  LOP3.LUT R18, R12, 0xf000f, RZ, 0xc0, !PT ;  /* 0x000f000f0c127812 */ /* 0x000fe200078ec0ff */
[-C--:B------:R-:W-:Y:S01]  /*1220*/  HFMA2 R16, R16, R19.reuse, R37 ;  /* 0x0000001310107231 */ /* 0x080fe20000000025 */
[----:B------:R-:W-:Y:S01]  /*1230*/  SHF.R.U32.HI R37, RZ, 0x8, R12 ;  /* 0x00000008ff257819 */ /* 0x000fe2000001160c */
[----:B------:R-:W-:Y:S01]  /*1240*/  HFMA2 R19, R11, R19, R32 ;  /* 0x000000130b137231 */ /* 0x000fe20000000020 */
[----:B------:R-:W-:Y:S01]  /*1250*/  LOP3.LUT R18, R18, 0x64006400, RZ, 0xfc, !PT ;  /* 0x6400640012127812 */ /* 0x000fe200078efcff */
[----:B------:R-:W0:Y:S01]  /*1260*/  LDS.128 R8, [UR6+0x10] ;  /* 0x00001006ff087984 */ /* 0x000e220008000c00 */
[----:B------:R-:W-:Y:S01]  /*1270*/  HFMA2 R17, R17, R25, R30 ;  /* 0x0000001911117231 */ /* 0x000fe2000000001e */
[----:B------:R-:W-:Y:S01]  /*1280*/  LOP3.LUT R30, R12, 0xf000f0, RZ, 0xc0, !PT ;  /* 0x00f000f00c1e7812 */ /* 0x000fe200078ec0ff */
[----:B------:R-:W-:Y:S01]  /*1290*/  HFMA2 R16, R16, R24, R33 ;  /* 0x0000001810107231 */ /* 0x000fe20000000021 */
[----:B------:R-:W-:Y:S01]  /*12a0*/  LOP3.LUT R12, R37, 0xf000f, RZ, 0xc0, !PT ;  /* 0x000f000f250c7812 */ /* 0x000fe200078ec0ff */
[----:B------:R-:W-:Y:S01]  /*12b0*/  HADD2 R18, R18, R21 ;  /* 0x0000001512127230 */ /* 0x000fe20000000000 */
[----:B------:R-:W-:-:S02]  /*12c0*/  LOP3.LUT R33, R30, 0x64006400, RZ, 0xfc, !PT ;  /* 0x640064001e217812 */ /* 0x000fc400078efcff */
[----:B------:R-:W-:Y:S02]  /*12d0*/  LOP3.LUT R12, R12, 0x64006400, RZ, 0xfc, !PT ;  /* 0x640064000c0c7812 */ /* 0x000fe400078efcff */
[----:B------:R-:W-:Y:S01]  /*12e0*/  SHF.R.U32.HI R36, RZ, 0x8, R13 ;  /* 0x00000008ff247819 */ /* 0x000fe2000001160d */
[----:B------:R-:W-:Y:S02]  /*12f0*/  HFMA2 R33, R33, 0.0625, 0.0625, R20 ;  /* 0x2c002c0021217831 */ /* 0x000fe40000000014 */
[----:B0-----:R-:W-:-:S04]  /*1300*/  HFMA2 R18, R18, R8, RZ.H0_H0 ;  /* 0x0000000812127231 */ /* 0x001fc800000400ff */
[----:B------:R-:W-:Y:S02]  /*1310*/  HFMA2 R18, R33, R9, R18 ;  /* 0x0000000921127231 */ /* 0x000fe40000000012 */
[----:B------:R-:W-:Y:S01]  /*1320*/  HADD2 R33, R12, R21 ;  /* 0x000000150c217230 */ /* 0x000fe20000000000 */
[----:B------:R-:W-:-:S04]  /*1330*/  LOP3.LUT R12, R13, 0xf000f, RZ, 0xc0, !PT ;  /* 0x000f000f0d0c7812 */ /* 0x000fc800078ec0ff */
[----:B------:R-:W-:Y:S01]  /*1340*/  LOP3.LUT R12, R12, 0x64006400, RZ, 0xfc, !PT ;  /* 0x640064000c0c7812 */ /* 0x000fe200078efcff */
[----:B------:R-:W-:Y:S01]  /*1350*/  HFMA2 R33, R33, R10, R18 ;  /* 0x0000000a21217231 */ /* 0x000fe20000000012 */
[----:B------:R-:W-:-:S03]  /*1360*/  LOP3.LUT R18, R13, 0xf000f0, RZ, 0xc0, !PT ;  /* 0x00f000f00d127812 */ /* 0x000fc600078ec0ff */
[----:B------:R-:W-:Y:S01]  /*1370*/  HFMA2 R12, R12, 1, 1, R7 ;  /* 0x3c003c000c0c7831 */ /* 0x000fe20000000007 */
[----:B------:R-:W-:-:S05]  /*1380*/  LOP3.LUT R18, R18, 0x64006400, RZ, 0xfc, !PT ;  /* 0x6400640012127812 */ /* 0x000fca00078efcff */
[----:B------:R-:W-:Y:S02]  /*1390*/  HFMA2 R18, R18, 0.0625, 0.0625, R3 ;  /* 0x2c002c0012127831 */ /* 0x000fe40000000003 */
[----:B------:R-:W-:-:S04]  /*13a0*/  HFMA2 R12, R12, R8, RZ.H0_H0 ;  /* 0x000000080c0c7231 */ /* 0x000fc800000400ff */
[----:B------:R-:W-:Y:S01]  /*13b0*/  HFMA2 R18, R18, R9, R12 ;  /* 0x0000000912127231 */ /* 0x000fe2000000000c */
[----:B------:R-:W-:-:S04]  /*13c0*/  LOP3.LUT R12, R36, 0xf000f, RZ, 0xc0, !PT ;  /* 0x000f000f240c7812 */ /* 0x000fc800078ec0ff */
[----:B------:R-:W-:-:S05]  /*13d0*/  LOP3.LUT R12, R12, 0x64006400, RZ, 0xfc, !PT ;  /* 0x640064000c0c7812 */ /* 0x000fca00078efcff */
[----:B------:R-:W-:Y:S01]  /*13e0*/  HADD2 R32, R12, R7 ;  /* 0x000000070c207230 */ /* 0x000fe20000000000 */
[----:B------:R-:W-:-:S03]  /*13f0*/  LOP3.LUT R12, R14, 0xf000f, RZ, 0xc0, !PT ;  /* 0x000f000f0e0c7812 */ /* 0x000fc600078ec0ff */
[----:B------:R-:W-:Y:S01]  /*1400*/  HFMA2 R32, R32, R10, R18 ;  /* 0x0000000a20207231 */ /* 0x000fe20000000012 */
[----:B------:R-:W-:Y:S02]  /*1410*/  LOP3.LUT R13, R12, 0x64006400, RZ, 0xfc, !PT ;  /* 0x640064000c0d7812 */ /* 0x000fe400078efcff */
[----:B------:R-:W-:Y:S02]  /*1420*/  LOP3.LUT R12, R14, 0xf000f0, RZ, 0xc0, !PT ;  /* 0x00f000f00e0c7812 */ /* 0x000fe400078ec0ff */
[----:B------:R-:W-:Y:S01]  /*1430*/  SHF.R.U32.HI R18, RZ, 0x8, R14 ;  /* 0x00000008ff127819 */ /* 0x000fe2000001160e */
[----:B------:R-:W-:Y:S01]  /*1440*/  HFMA2 R13, R13, 1, 1, R4 ;  /* 0x3c003c000d0d7831 */ /* 0x000fe20000000004 */
[----:B------:R-:W-:-:S05]  /*1450*/  LOP3.LUT R12, R12, 0x64006400, RZ, 0xfc, !PT ;  /* 0x640064000c0c7812 */ /* 0x000fca00078efcff */
[----:B------:R-:W-:Y:S01]  /*1460*/  HFMA2 R30, R12, 0.0625, 0.0625, R5 ;  /* 0x2c002c000c1e7831 */ /* 0x000fe20000000005 */
[----:B------:R-:W-:Y:S01]  /*1470*/  LOP3.LUT R12, R18, 0xf000f, RZ, 0xc0, !PT ;  /* 0x000f000f120c7812 */ /* 0x000fe200078ec0ff */
[----:B------:R-:W-:-:S04]  /*1480*/  HFMA2 R13, R13, R8, RZ.H0_H0 ;  /* 0x000000080d0d7231 */ /* 0x000fc800000400ff */
[----:B------:R-:W-:Y:S01]  /*1490*/  HFMA2 R30, R30, R9, R13 ;  /* 0x000000091e1e7231 */ /* 0x000fe2000000000d */
[----:B------:R-:W-:Y:S02]  /*14a0*/  LOP3.LUT R13, R12, 0x64006400, RZ, 0xfc, !PT ;  /* 0x640064000c0d7812 */ /* 0x000fe400078efcff */
[----:B------:R-:W-:-:S03]  /*14b0*/  LOP3.LUT R12, R15, 0xf000f, RZ, 0xc0, !PT ;  /* 0x000f000f0f0c7812 */ /* 0x000fc600078ec0ff */
[----:B------:R-:W-:-:S04]  /*14c0*/  HADD2 R13, R13, R4 ;  /* 0x000000040d0d7230 */ /* 0x000fc80000000000 */
[----:B------:R-:W-:Y:S01]  /*14d0*/  HFMA2 R30, R13, R10, R30 ;  /* 0x0000000a0d1e7231 */ /* 0x000fe2000000001e */
[----:B------:R-:W-:-:S05]  /*14e0*/  LOP3.LUT R13, R12, 0x64006400, RZ, 0xfc, !PT ;  /* 0x640064000c0d7812 */ /* 0x000fca00078efcff */
[----:B------:R-:W-:-:S04]  /*14f0*/  HFMA2 R13, R13, 1, 1, R6 ;  /* 0x3c003c000d0d7831 */ /* 0x000fc80000000006 */
[----:B------:R-:W-:Y:S01]  /*1500*/  HFMA2 R12, R13, R8, RZ ;  /* 0x000000080d0c7231 */ /* 0x000fe200000000ff */
[----:B------:R-:W-:-:S04]  /*1510*/  LOP3.LUT R8, R15, 0xf000f0, RZ, 0xc0, !PT ;  /* 0x00f000f00f087812 */ /* 0x000fc800078ec0ff */
[----:B------:R-:W-:Y:S02]  /*1520*/  LOP3.LUT R13, R8, 0x64006400, RZ, 0xfc, !PT ;  /* 0x64006400080d7812 */ /* 0x000fe400078efcff */
[----:B------:R-:W-:-:S03]  /*1530*/  SHF.R.U32.HI R8, RZ, 0x8, R15 ;  /* 0x00000008ff087819 */ /* 0x000fc6000001160f */
[----:B------:R-:W-:-:S04]  /*1540*/  HFMA2 R13, R13, 0.0625, 0.0625, R2 ;  /* 0x2c002c000d0d7831 */ /* 0x000fc80000000002 */
[----:B------:R-:W-:Y:S01]  /*1550*/  HFMA2 R12, R13, R9, R12 ;  /* 0x000000090d0c7231 */ /* 0x000fe2000000000c */
[----:B------:R-:W-:-:S04]  /*1560*/  LOP3.LUT R9, R8, 0xf000f, RZ, 0xc0, !PT ;  /* 0x000f000f08097812 */ /* 0x000fc800078ec0ff */
[----:B------:R-:W-:-:S05]  /*1570*/  LOP3.LUT R9, R9, 0x64006400, RZ, 0xfc, !PT ;  /* 0x6400640009097812 */ /* 0x000fca00078efcff */
[----:B------:R-:W-:-:S04]  /*1580*/  HADD2 R9, R9, R6 ;  /* 0x0000000609097230 */ /* 0x000fc80000000000 */
[----:B------:R-:W-:Y:S02]  /*1590*/  HFMA2 R10, R9, R10, R12 ;  /* 0x0000000a090a7231 */ /* 0x000fe4000000000c */
[----:B------:R-:W-:-:S04]  /*15a0*/  IMAD.U32 R9, RZ, RZ, UR8 ;  /* 0x00000008ff097e24 */ /* 0x000fc8000f8e00ff */
[----:B------:R-:W-:-:S05]  /*15b0*/  IMAD.WIDE R34, R9, 0x4, R34 ;  /* 0x0000000409227825 */ /* 0x000fca00078e0222 */
[----:B------:R-:W2:Y:S01]  /*15c0*/  LDG.E.128.CONSTANT R12, desc[UR12][R34.64] ;  /* 0x0000000c220c7981 */ /* 0x000ea2000c1e9d00 */
[----:B------:R-:W-:Y:S01]  /*15d0*/  LOP3.LUT R37, R37, 0xf000f0, RZ, 0xc0, !PT ;  /* 0x00f000f025257812 */ /* 0x000fe200078ec0ff */
[----:B------:R-:W-:Y:S01]  /*15e0*/  HFMA2 R19, R19, R22, R29 ;  /* 0x0000001613137231 */ /* 0x000fe2000000001d */
[----:B------:R-:W-:Y:S01]  /*15f0*/  LOP3.LUT R36, R36, 0xf000f0, RZ, 0xc0, !PT ;  /* 0x00f000f024247812 */ /* 0x000fe200078ec0ff */
[----:B------:R-:W-:Y:S01]  /*1600*/  HFMA2 R28, R31, R23, R28 ;  /* 0x000000171f1c7231 */ /* 0x000fe2000000001c */
[----:B------:R-:W-:Y:S02]  /*1610*/  LOP3.LUT R18, R18, 0xf000f0, RZ, 0xc0, !PT ;  /* 0x00f000f012127812 */ /* 0x000fe400078ec0ff */
[----:B------:R-:W-:Y:S02]  /*1620*/  LOP3.LUT R37, R37, 0x64006400, RZ, 0xfc, !PT ;  /* 0x6400640025257812 */ /* 0x000fe400078efcff */
[----:B------:R-:W-:Y:S02]  /*1630*/  LOP3.LUT R36, R36, 0x64006400, RZ, 0xfc, !PT ;  /* 0x6400640024247812 */ /* 0x000fe400078efcff */
[----:B------:R-:W-:-:S02]  /*1640*/  LOP3.LUT R18, R18, 0x64006400, RZ, 0xfc, !PT ;  /* 0x6400640012127812 */ /* 0x000fc400078efcff */
[----:B------:R-:W-:Y:S01]  /*1650*/  LOP3.LUT R8, R8, 0xf000f0, RZ, 0xc0, !PT ;  /* 0x00f000f008087812 */ /* 0x000fe200078ec0ff */
[----:B------:R-:W-:Y:S02]  /*1660*/  HFMA2 R37, R37, 0.0625, 0.0625, R20 ;  /* 0x2c002c0025257831 */ /* 0x000fe40000000014 */
[----:B------:R-:W-:Y:S01]  /*1670*/  HFMA2 R36, R36, 0.0625, 0.0625, R3 ;  /* 0x2c002c0024247831 */ /* 0x000fe20000000003 */
[----:B------:R-:W-:Y:S01]  /*1680*/  LOP3.LUT R9, R8, 0x64006400, RZ, 0xfc, !PT ;  /* 0x6400640008097812 */ /* 0x000fe200078efcff */
[----:B------:R-:W-:-:S04]  /*1690*/  HFMA2 R18, R18, 0.0625, 0.0625, R5 ;  /* 0x2c002c0012127831 */ /* 0x000fc80000000005 */
[----:B------:R-:W-:Y:S02]  /*16a0*/  HFMA2 R9, R9, 0.0625, 0.0625, R2 ;  /* 0x2c002c0009097831 */ /* 0x000fe40000000002 */
[-C--:B------:R-:W-:Y:S02]  /*16b0*/  HFMA2 R33, R37, R11.reuse, R33 ;  /* 0x0000000b25217231 */ /* 0x080fe40000000021 */
[-C--:B------:R-:W-:Y:S02]  /*16c0*/  HFMA2 R30, R18, R11.reuse, R30 ;  /* 0x0000000b121e7231 */ /* 0x080fe4000000001e */
[-C--:B------:R-:W-:Y:S02]  /*16d0*/  HFMA2 R32, R36, R11.reuse, R32 ;  /* 0x0000000b24207231 */ /* 0x080fe40000000020 */
[----:B------:R-:W-:Y:S02]  /*16e0*/  HFMA2 R18, R9, R11, R10 ;  /* 0x0000000b09127231 */ /* 0x000fe4000000000a */
[----:B------:R-:W-:Y:S01]  /*16f0*/  HFMA2 R17, R33, R25, R17 ;  /* 0x0000001921117231 */ /* 0x000fe20000000011 */
[----:B------:R-:W0:Y:S01]  /*1700*/  LDS.128 R8, [UR6+0x20] ;  /* 0x00002006ff087984 */ /* 0x000e220008000c00 */
[----:B------:R-:W-:Y:S01]  /*1710*/  HFMA2 R16, R32, R24, R16 ;  /* 0x0000001820107231 */ /* 0x000fe20000000010 */
[----:B--2---:R-:W-:-:S02]  /*1720*/  LOP3.LUT R29, R12, 0xf000f, RZ, 0xc0, !PT ;  /* 0x000f000f0c1d7812 */ /* 0x004fc400078ec0ff */
[----:B------:R-:W-:Y:S02]  /*1730*/  LOP3.LUT R32, R12, 0xf000f0, RZ, 0xc0, !PT ;  /* 0x00f000f00c207812 */ /* 0x000fe400078ec0ff */
[----:B------:R-:W-:Y:S02]  /*1740*/  SHF.R.U32.HI R31, RZ, 0x8, R12 ;  /* 0x00000008ff1f7819 */ /* 0x000fe4000001160c */
[----:B------:R-:W-:Y:S02]  /*1750*/  LOP3.LUT R12, R29, 0x64006400, RZ, 0xfc, !PT ;  /* 0x640064001d0c7812 */ /* 0x000fe400078efcff */
[----:B------:R-:W-:Y:S02]  /*1760*/  LOP3.LUT R29, R32, 0x64006400, RZ, 0xfc, !PT ;  /* 0x64006400201d7812 */ /* 0x000fe400078efcff */
[----:B------:R-:W-:Y:S01]  /*1770*/  LOP3.LUT R32, R31, 0xf000f, RZ, 0xc0, !PT ;  /* 0x000f000f1f207812 */ /* 0x000fe200078ec0ff */
[----:B------:R-:W-:Y:S01]  /*1780*/  HADD2 R12, R12, R21 ;  /* 0x000000150c0c7230 */ /* 0x000fe20000000000 */
[----:B------:R-:W-:Y:S01]  /*1790*/  SHF.R.U32.HI R37, RZ, 0x8, R14 ;  /* 0x00000008ff257819 */ /* 0x000fe2000001160e */
[----:B------:R-:W-:-:S02]  /*17a0*/  HFMA2 R29, R29, 0.0625, 0.0625, R20 ;  /* 0x2c002c001d1d7831 */ /* 0x000fc40000000014 */
[----:B0-----:R-:W-:Y:S01]  /*17b0*/  HFMA2 R12, R12, R8, RZ.H0_H0 ;  /* 0x000000080c0c7231 */ /* 0x001fe200000400ff */
[----:B------:R-:W-:-:S03]  /*17c0*/  LOP3.LUT R32, R32, 0x64006400, RZ, 0xfc, !PT ;  /* 0x6400640020207812 */ /* 0x000fc600078efcff */
[----:B------:R-:W-:Y:S02]  /*17d0*/  HFMA2 R12, R29, R9, R12 ;  /* 0x000000091d0c7231 */ /* 0x000fe4000000000c */
[----:B------:R-:W-:Y:S01]  /*17e0*/  HADD2 R29, R32, R21 ;  /* 0x00000015201d7230 */ /* 0x000fe20000000000 */
[----:B------:R-:W-:-:S04]  /*17f0*/  LOP3.LUT R32, R13, 0xf000f0, RZ, 0xc0, !PT ;  /* 0x00f000f00d207812 */ /* 0x000fc800078ec0ff */
[----:B------:R-:W-:Y:S01]  /*1800*/  LOP3.LUT R32, R32, 0x64006400, RZ, 0xfc, !PT ;  /* 0x6400640020207812 */ /* 0x000fe200078efcff */
[----:B------:R-:W-:Y:S01]  /*1810*/  HFMA2 R29, R29, R10, R12 ;  /* 0x0000000a1d1d7231 */ /* 0x000fe2000000000c */
[----:B------:R-:W-:-:S03]  /*1820*/  LOP3.LUT R12, R13, 0xf000f, RZ, 0xc0, !PT ;  /* 0x000f000f0d0c7812 */ /* 0x000fc600078ec0ff */
[----:B------:R-:W-:Y:S01]  /*1830*/  HFMA2 R33, R32, 0.0625, 0.0625, R3 ;  /* 0x2c002c0020217831 */ /* 0x000fe20000000003 */
[----:B------:R-:W-:Y:S02]  /*1840*/  SHF.R.U32.HI R32, RZ, 0x8, R13 ;  /* 0x00000008ff207819 */ /* 0x000fe4000001160d */
[----:B------:R-:W-:-:S05]  /*1850*/  LOP3.LUT R12, R12, 0x64006400, RZ, 0xfc, !PT ;  /* 0x640064000c0c7812 */ /* 0x000fca00078efcff */
[----:B------:R-:W-:-:S04]  /*1860*/  HFMA2 R12, R12, 1, 1, R7 ;  /* 0x3c003c000c0c7831 */ /* 0x000fc80000000007 */
        /* <DEDUP_REMOVED lines=8> */
[----:B------:R-:W-:-:S03]  /*18f0*/  LOP3.LUT R12, R14, 0xf000f0, RZ, 0xc0, !PT ;  /* 0x00f000f00e0c7812 */ /* 0x000fc600078ec0ff */
        /* <DEDUP_REMOVED lines=29> */
[----:B------:R-:W-:Y:S01]  /*1ad0*/  LOP3.LUT R31, R31, 0x64006400, RZ, 0xfc, !PT ;  /* 0x640064001f1f7812 */ /* 0x000fe200078efcff */
[----:B------:R-:W-:Y:S01]  /*1ae0*/  UIADD3 UR10, UPT, UPT, UR10, 0x20, URZ ;  /* 0x000000200a0a7890 */ /* 0x000fe2000fffe0ff */
[----:B------:R-:W-:Y:S01]  /*1af0*/  LOP3.LUT R37, R37, 0xf000f0, RZ, 0xc0, !PT ;  /* 0x00f000f025257812 */ /* 0x000fe200078ec0ff */
[----:B------:R-:W-:Y:S01]  /*1b00*/  UIADD3 UR4, UPT, UPT, UR4, 0x20, URZ ;  /* 0x0000002004047890 */ /* 0x000fe2000fffe0ff */
[----:B------:R-:W-:Y:S02]  /*1b10*/  LOP3.LUT R32, R32, 0x64006400, RZ, 0xfc, !PT ;  /* 0x6400640020207812 */ /* 0x000fe400078efcff */
[----:B------:R-:W-:Y:S01]  /*1b20*/  LOP3.LUT R9, R8, 0xf000f0, RZ, 0xc0, !PT ;  /* 0x00f000f008097812 */ /* 0x000fe200078ec0ff */
[----:B------:R-:W-:Y:S01]  /*1b30*/  HFMA2 R31, R31, 0.0625, 0.0625, R20 ;  /* 0x2c002c001f1f7831 */ /* 0x000fe20000000014 */
[----:B------:R-:W-:Y:S01]  /*1b40*/  LOP3.LUT R8, R37, 0x64006400, RZ, 0xfc, !PT ;  /* 0x6400640025087812 */ /* 0x000fe200078efcff */
[----:B------:R-:W-:Y:S01]  /*1b50*/  HFMA2 R32, R32, 0.0625, 0.0625, R3 ;  /* 0x2c002c0020207831 */ /* 0x000fe20000000003 */
[----:B------:R-:W-:-:S02]  /*1b60*/  LOP3.LUT R9, R9, 0x64006400, RZ, 0xfc, !PT ;  /* 0x6400640009097812 */ /* 0x000fc400078efcff */
[----:B------:R-:W-:Y:S01]  /*1b70*/  ISETP.LE.AND P0, PT, R27, UR10, PT ;  /* 0x0000000a1b007c0c */ /* 0x000fe2000bf03270 */
[----:B------:R-:W-:Y:S02]  /*1b80*/  HFMA2 R8, R8, 0.0625, 0.0625, R5 ;  /* 0x2c002c0008087831 */ /* 0x000fe40000000005 */
[-C--:B------:R-:W-:Y:S02]  /*1b90*/  HFMA2 R29, R31, R11.reuse, R29 ;  /* 0x0000000b1f1d7231 */ /* 0x080fe4000000001d */
[----:B------:R-:W-:Y:S02]  /*1ba0*/  HFMA2 R31, R9, 0.0625, 0.0625, R2 ;  /* 0x2c002c00091f7831 */ /* 0x000fe40000000002 */
[-C--:B------:R-:W-:Y:S02]  /*1bb0*/  HFMA2 R33, R32, R11.reuse, R33 ;  /* 0x0000000b20217231 */ /* 0x080fe40000000021 */
[-C--:B------:R-:W-:Y:S02]  /*1bc0*/  HFMA2 R36, R8, R11.reuse, R36 ;  /* 0x0000000b08247231 */ /* 0x080fe40000000024 */
[----:B------:R-:W-:-:S02]  /*1bd0*/  HFMA2 R31, R31, R11, R10 ;  /* 0x0000000b1f1f7231 */ /* 0x000fc4000000000a */
[----:B------:R-:W-:Y:S01]  /*1be0*/  HFMA2 R17, R29, R25, R17 ;  /* 0x000000191d117231 */ /* 0x000fe20000000011 */
[----:B------:R-:W0:Y:S01]  /*1bf0*/  LDS.128 R8, [UR6+0x30] ;  /* 0x00003006ff087984 */ /* 0x000e220008000c00 */
[----:B------:R-:W-:Y:S01]  /*1c00*/  HFMA2 R33, R33, R24, R16 ;  /* 0x0000001821217231 */ /* 0x000fe20000000010 */
[----:B------:R-:W-:Y:S01]  /*1c10*/  UIADD3 UR6, UPT, UPT, UR6, 0x40, URZ ;  /* 0x0000004006067890 */ /* 0x000fe2000fffe0ff */
[----:B------:R-:W-:Y:S02]  /*1c20*/  HFMA2 R18, R31, R22, R18 ;  /* 0x000000161f127231 */ /* 0x000fe40000000012 */
[----:B------:R-:W-:Y:S01]  /*1c30*/  HFMA2 R28, R36, R23, R28 ;  /* 0x00000017241c7231 */ /* 0x000fe2000000001c */
[----:B--2---:R-:W-:-:S04]  /*1c40*/  LOP3.LUT R19, R12, 0xf000f, RZ, 0xc0, !PT ;  /* 0x000f000f0c137812 */ /* 0x004fc800078ec0ff */
[----:B------:R-:W-:Y:S02]  /*1c50*/  LOP3.LUT R30, R19, 0x64006400, RZ, 0xfc, !PT ;  /* 0x64006400131e7812 */ /* 0x000fe400078efcff */
[----:B------:R-:W-:Y:S02]  /*1c60*/  LOP3.LUT R19, R12, 0xf000f0, RZ, 0xc0, !PT ;  /* 0x00f000f00c137812 */ /* 0x000fe400078ec0ff */
[----:B------:R-:W-:Y:S01]  /*1c70*/  SHF.R.U32.HI R12, RZ, 0x8, R12 ;  /* 0x00000008ff0c7819 */ /* 0x000fe2000001160c */
[----:B------:R-:W-:Y:S01]  /*1c80*/  HADD2 R30, R30, R21 ;  /* 0x000000151e1e7230 */ /* 0x000fe20000000000 */
[----:B------:R-:W-:-:S03]  /*1c90*/  LOP3.LUT R19, R19, 0x64006400, RZ, 0xfc, !PT ;  /* 0x6400640013137812 */ /* 0x000fc600078efcff */
[----:B0-----:R-:W-:Y:S02]  /*1ca0*/  HFMA2 R30, R30, R8, RZ ;  /* 0x000000081e1e7231 */ /* 0x001fe400000000ff */
[----:B------:R-:W-:-:S04]  /*1cb0*/  HFMA2 R19, R19, 0.0625, 0.0625, R20 ;  /* 0x2c002c0013137831 */ /* 0x000fc80000000014 */
[----:B------:R-:W-:Y:S01]  /*1cc0*/  HFMA2 R30, R19, R9, R30 ;  /* 0x00000009131e7231 */ /* 0x000fe2000000001e */
[----:B------:R-:W-:-:S04]  /*1cd0*/  LOP3.LUT R19, R13, 0xf000f, RZ, 0xc0, !PT ;  /* 0x000f000f0d137812 */ /* 0x000fc800078ec0ff */
[----:B------:R-:W-:Y:S02]  /*1ce0*/  LOP3.LUT R32, R19, 0x64006400, RZ, 0xfc, !PT ;  /* 0x6400640013207812 */ /* 0x000fe400078efcff */
[----:B------:R-:W-:Y:S02]  /*1cf0*/  LOP3.LUT R19, R13, 0xf000f0, RZ, 0xc0, !PT ;  /* 0x00f000f00d137812 */ /* 0x000fe400078ec0ff */
[----:B------:R-:W-:Y:S01]  /*1d00*/  SHF.R.U32.HI R13, RZ, 0x8, R13 ;  /* 0x00000008ff0d7819 */ /* 0x000fe2000001160d */
[----:B------:R-:W-:Y:S01]  /*1d10*/  HADD2 R32, R32, R7 ;  /* 0x0000000720207230 */ /* 0x000fe20000000000 */
[----:B------:R-:W-:Y:S02]  /*1d20*/  LOP3.LUT R19, R19, 0x64006400, RZ, 0xfc, !PT ;  /* 0x6400640013137812 */ /* 0x000fe400078efcff */
[----:B------:R-:W-:Y:S01]  /*1d30*/  LOP3.LUT R16, R13, 0xf000f0, RZ, 0xc0, !PT ;  /* 0x00f000f00d107812 */ /* 0x000fe200078ec0ff */
[----:B------:R-:W-:Y:S02]  /*1d40*/  HFMA2 R32, R32, R8, RZ.H0_H0 ;  /* 0x0000000820207231 */ /* 0x000fe400000400ff */
[----:B------:R-:W-:Y:S01]  /*1d50*/  HFMA2 R29, R19, 0.0625, 0.0625, R3 ;  /* 0x2c002c00131d7831 */ /* 0x000fe20000000003 */
[----:B------:R-:W-:-:S02]  /*1d60*/  LOP3.LUT R19, R14, 0xf000f, RZ, 0xc0, !PT ;  /* 0x000f000f0e137812 */ /* 0x000fc400078ec0ff */
[----:B------:R-:W-:Y:S02]  /*1d70*/  LOP3.LUT R16, R16, 0x64006400, RZ, 0xfc, !PT ;  /* 0x6400640010107812 */ /* 0x000fe400078efcff */
[----:B------:R-:W-:Y:S01]  /*1d80*/  LOP3.LUT R19, R19, 0x64006400, RZ, 0xfc, !PT ;  /* 0x6400640013137812 */ /* 0x000fe200078efcff */
[----:B------:R-:W-:Y:S01]  /*1d90*/  HFMA2 R29, R29, R9, R32 ;  /* 0x000000091d1d7231 */ /* 0x000fe20000000020 */
[----:B------:R-:W-:-:S03]  /*1da0*/  LOP3.LUT R32, R14, 0xf000f0, RZ, 0xc0, !PT ;  /* 0x00f000f00e207812 */ /* 0x000fc600078ec0ff */
[----:B------:R-:W-:Y:S01]  /*1db0*/  HADD2 R19, R19, R4 ;  /* 0x0000000413137230 */ /* 0x000fe20000000000 */
[----:B------:R-:W-:Y:S01]  /*1dc0*/  SHF.R.U32.HI R14, RZ, 0x8, R14 ;  /* 0x00000008ff0e7819 */ /* 0x000fe2000001160e */
[----:B------:R-:W-:Y:S01]  /*1dd0*/  HFMA2 R16, R16, 0.0625, 0.0625, R3 ;  /* 0x2c002c0010107831 */ /* 0x000fe20000000003 */
[----:B------:R-:W-:Y:S01]  /*1de0*/  LOP3.LUT R32, R32, 0x64006400, RZ, 0xfc, !PT ;  /* 0x6400640020207812 */ /* 0x000fe200078efcff */
[----:B------:R-:W-:-:S04]  /*1df0*/  HFMA2 R19, R19, R8, RZ ;  /* 0x0000000813137231 */ /* 0x000fc800000000ff */
[----:B------:R-:W-:-:S04]  /*1e00*/  HFMA2 R32, R32, 0.0625, 0.0625, R5 ;  /* 0x2c002c0020207831 */ /* 0x000fc80000000005 */
[----:B------:R-:W-:Y:S01]  /*1e10*/  HFMA2 R19, R32, R9, R19 ;  /* 0x0000000920137231 */ /* 0x000fe20000000013 */
[----:B------:R-:W-:-:S04]  /*1e20*/  LOP3.LUT R32, R15, 0xf000f, RZ, 0xc0, !PT ;  /* 0x000f000f0f207812 */ /* 0x000fc800078ec0ff */
[----:B------:R-:W-:Y:S02]  /*1e30*/  LOP3.LUT R37, R32, 0x64006400, RZ, 0xfc, !PT ;  /* 0x6400640020257812 */ /* 0x000fe400078efcff */
[----:B------:R-:W-:Y:S02]  /*1e40*/  LOP3.LUT R32, R15, 0xf000f0, RZ, 0xc0, !PT ;  /* 0x00f000f00f207812 */ /* 0x000fe400078ec0ff */
[----:B------:R-:W-:Y:S01]  /*1e50*/  SHF.R.U32.HI R15, RZ, 0x8, R15 ;  /* 0x00000008ff0f7819 */ /* 0x000fe2000001160f */
[----:B------:R-:W-:-:S04]  /*1e60*/  HADD2 R37, R37, R6 ;  /* 0x0000000625257230 */ /* 0x000fc80000000000 */
[----:B------:R-:W-:Y:S01]  /*1e70*/  HFMA2 R8, R37, R8, RZ ;  /* 0x0000000825087231 */ /* 0x000fe200000000ff */
        /* <DEDUP_REMOVED lines=8> */
[----:B------:R-:W-:Y:S02]  /*1f00*/  LOP3.LUT R8, R13, 0xf000f, RZ, 0xc0, !PT ;  /* 0x000f000f0d087812 */ /* 0x000fe400078ec0ff */
[----:B------:R-:W-:Y:S02]  /*1f10*/  LOP3.LUT R13, R12, 0x64006400, RZ, 0xfc, !PT ;  /* 0x640064000c0d7812 */ /* 0x000fe400078efcff */
[----:B------:R-:W-:-:S05]  /*1f20*/  LOP3.LUT R8, R8, 0x64006400, RZ, 0xfc, !PT ;  /* 0x6400640008087812 */ /* 0x000fca00078efcff */
[----:B------:R-:W-:-:S04]  /*1f30*/  HADD2 R8, R8, R7 ;  /* 0x0000000708087230 */ /* 0x000fc80000000000 */
[----:B------:R-:W-:Y:S01]  /*1f40*/  HFMA2 R29, R8, R10, R29 ;  /* 0x0000000a081d7231 */ /* 0x000fe2000000001d */
[C---:B------:R-:W-:Y:S02]  /*1f50*/  LOP3.LUT R8, R14.reuse, 0xf000f, RZ, 0xc0, !PT ;  /* 0x000f000f0e087812 */ /* 0x040fe400078ec0ff */
[----:B------:R-:W-:Y:S02]  /*1f60*/  LOP3.LUT R14, R14, 0xf000f0, RZ, 0xc0, !PT ;  /* 0x00f000f00e0e7812 */ /* 0x000fe400078ec0ff */
[----:B------:R-:W-:Y:S01]  /*1f70*/  LOP3.LUT R37, R8, 0x64006400, RZ, 0xfc, !PT ;  /* 0x6400640008257812 */ /* 0x000fe200078efcff */
[----:B------:R-:W-:Y:S01]  /*1f80*/  HFMA2 R12, R16, R11, R29 ;  /* 0x0000000b100c7231 */ /* 0x000fe2000000001d */
[C---:B------:R-:W-:Y:S02]  /*1f90*/  LOP3.LUT R8, R15.reuse, 0xf000f, RZ, 0xc0, !PT ;  /* 0x000f000f0f087812 */ /* 0x040fe400078ec0ff */
[----:B------:R-:W-:Y:S01]  /*1fa0*/  LOP3.LUT R15, R15, 0xf000f0, RZ, 0xc0, !PT ;  /* 0x00f000f00f0f7812 */ /* 0x000fe200078ec0ff */
[----:B------:R-:W-:Y:S01]  /*1fb0*/  HFMA2 R37, R37, 1, 1, R4 ;  /* 0x3c003c0025257831 */ /* 0x000fe20000000004 */
[----:B------:R-:W-:-:S02]  /*1fc0*/  LOP3.LUT R14, R14, 0x64006400, RZ, 0xfc, !PT ;  /* 0x640064000e0e7812 */ /* 0x000fc400078efcff */
[----:B------:R-:W-:Y:S01]  /*1fd0*/  LOP3.LUT R31, R15, 0x64006400, RZ, 0xfc, !PT ;  /* 0x640064000f1f7812 */ /* 0x000fe200078efcff */
[----:B------:R-:W-:Y:S02]  /*1fe0*/  HFMA2 R15, R13, 0.0625, 0.0625, R20 ;  /* 0x2c002c000d0f7831 */ /* 0x000fe40000000014 */
[----:B------:R-:W-:Y:S02]  /*1ff0*/  HFMA2 R33, R12, R24, R33 ;  /* 0x000000180c217231 */ /* 0x000fe40000000021 */
[----:B------:R-:W-:Y:S02]  /*2000*/  HFMA2 R14, R14, 0.0625, 0.0625, R5 ;  /* 0x2c002c000e0e7831 */ /* 0x000fe40000000005 */
[----:B------:R-:W-:Y:S01]  /*2010*/  HFMA2 R19, R37, R10, R19 ;  /* 0x0000000a25137231 */ /* 0x000fe20000000013 */
[----:B------:R-:W-:Y:S01]  /*2020*/  LOP3.LUT R37, R8, 0x64006400, RZ, 0xfc, !PT ;  /* 0x6400640008257812 */ /* 0x000fe200078efcff */
[----:B------:R-:W-:Y:S02]  /*2030*/  HFMA2 R31, R31, 0.0625, 0.0625, R2 ;  /* 0x2c002c001f1f7831 */ /* 0x000fe40000000002 */
[----:B------:R-:W-:-:S02]  /*2040*/  IMAD.U32 R8, RZ, RZ, UR8 ;  /* 0x00000008ff087e24 */ /* 0x000fc4000f8e00ff */
[----:B------:R-:W-:Y:S02]  /*2050*/  HFMA2 R30, R15, R11, R30 ;  /* 0x0000000b0f1e7231 */ /* 0x000fe4000000001e */
[----:B------:R-:W-:Y:S02]  /*2060*/  HADD2 R37, R37, R6 ;  /* 0x0000000625257230 */ /* 0x000fe40000000000 */
[----:B------:R-:W-:-:S04]  /*2070*/  IMAD.WIDE R34, R8, 0x4, R34 ;  /* 0x0000000408227825 */ /* 0x000fc800078e0222 */
[----:B------:R-:W-:Y:S02]  /*2080*/  HFMA2 R14, R14, R11, R19 ;  /* 0x0000000b0e0e7231 */ /* 0x000fe40000000013 */
[----:B------:R-:W-:Y:S02]  /*2090*/  HFMA2 R30, R30, R25, R17 ;  /* 0x000000191e1e7231 */ /* 0x000fe40000000011 */
[----:B------:R-:W-:Y:S02]  /*20a0*/  HFMA2 R10, R37, R10, R9 ;  /* 0x0000000a250a7231 */ /* 0x000fe40000000009 */
[----:B------:R-:W-:Y:S02]  /*20b0*/  IMAD.MOV.U32 R8, RZ, RZ, R34 ;  /* 0x000000ffff087224 */ /* 0x000fe400078e0022 */
[----:B------:R-:W-:Y:S02]  /*20c0*/  IMAD.MOV.U32 R9, RZ, RZ, R35 ;  /* 0x000000ffff097224 */ /* 0x000fe400078e0023 */
[----:B------:R-:W-:-:S02]  /*20d0*/  HFMA2 R11, R31, R11, R10 ;  /* 0x0000000b1f0b7231 */ /* 0x000fc4000000000a */
[----:B------:R-:W-:Y:S02]  /*20e0*/  HFMA2 R28, R14, R23, R28 ;  /* 0x000000170e1c7231 */ /* 0x000fe4000000001c */
[----:B------:R-:W-:Y:S01]  /*20f0*/  HFMA2 R29, R11, R22, R18 ;  /* 0x000000160b1d7231 */ /* 0x000fe20000000012 */
[----:B------:R-:W-:Y:S06]  /*2100*/  @!P0 BRA `(.L_x_171) ;  /* 0xffffffe800488947 */ /* 0x000fec000383ffff */
.L_x_169:
[----:B------:R-:W0:Y:S01]  /*2110*/  S2R R4, SR_CTAID.X ;  /* 0x0000000000047919 */ /* 0x000e220000002500 */
[----:B------:R-:W1:Y:S01]  /*2120*/  LDC.64 R2, c[0x0][0x3a0] ;  /* 0x0000e800ff027b82 */ /* 0x000e620000000a00 */
[----:B------:R-:W-:Y:S01]  /*2130*/  HADD2 R30, R30.H0_H0, R30.H1_H1 ;  /* 0x3000001e1e1e7230 */ /* 0x000fe20000000800 */
[----:B------:R-:W0:Y:S01]  /*2140*/  S2R R5, SR_TID.X ;  /* 0x0000000000057919 */ /* 0x000e220000002100 */
[----:B------:R-:W-:-:S05]  /*2150*/  HADD2 R15, R33.H0_H0, R33.H1_H1 ;  /* 0x30000021210f7230 */ /* 0x000fca0000000800 */
[----:B------:R-:W-:Y:S02]  /*2160*/  PRMT R30, R30, 0x5410, R15 ;  /* 0x000054101e1e7816 */ /* 0x000fe4000000000f */
[----:B0-----:R-:W-:-:S05]  /*2170*/  LEA R4, R4, R5, 0x7 ;  /* 0x0000000504047211 */ /* 0x001fca00078e38ff */
[----:B------:R-:W-:-:S04]  /*2180*/  IMAD.SHL.U32 R5, R4, 0x4, RZ ;  /* 0x0000000404057824 */ /* 0x000fc800078e00ff */
[----:B------:R-:W-:-:S04]  /*2190*/  IMAD R5, R0, UR8, R5 ;  /* 0x0000000800057c24 */ /* 0x000fc8000f8e0205 */
[----:B-1----:R-:W-:-:S05]  /*21a0*/  IMAD.WIDE R4, R5, 0x2, R2 ;  /* 0x0000000205047825 */ /* 0x002fca00078e0202 */
        /* <DEDUP_REMOVED lines=11> */
.L_x_175:
[----:B------:R-:W0:Y:S02]  /*2260*/  LDS R2, [R0] ;  /* 0x0000000000027984 */ /* 0x000e240000000800 */
[----:B0-----:R-:W-:-:S05]  /*2270*/  HFMA2 R3, R2, 1, 1, R30 ;  /* 0x3c003c0002037831 */ /* 0x001fca000000001e */
[----:B------:R-:W0:Y:S02]  /*2280*/  ATOMS.CAST.SPIN P0, [R0], R2, R3 ;  /* 0x000000020000758d */ /* 0x000e240001800003 */
[----:B0-----:R-:W-:Y:S05]  /*2290*/  @!P0 BRA `(.L_x_175) ;  /* 0xfffffffc00f08947 */ /* 0x001fea000383ffff */
[----:B------:R-:W-:Y:S05]  /*22a0*/  BRA `(.L_x_173) ;  /* 0x00000000000c7947 */ /* 0x000fea0003800000 */
.L_x_174:
[----:B------:R-:W2:Y:S02]  /*22b0*/  LD.E R0, desc[UR12][R4.64] ;  /* 0x0000000c04007980 */ /* 0x000ea4000c101900 */
[----:B--2---:R-:W-:-:S05]  /*22c0*/  IMAD.IADD R3, R30, 0x1, R0 ;  /* 0x000000011e037824 */ /* 0x004fca00078e0200 */
[----:B------:R0:W-:Y:S02]  /*22d0*/  ST.E desc[UR12][R4.64], R3 ;  /* 0x0000000304007985 */ /* 0x0001e4000c10190c */
.L_x_173:
[----:B------:R-:W-:Y:S05]  /*22e0*/  BSYNC.RECONVERGENT B0 ;  /* 0x0000000000007941 */ /* 0x000fea0003800200 */
.L_x_172:
[----:B------:R1:W-:Y:S02]  /*22f0*/  ATOM.E.ADD.F16x2.RN.STRONG.GPU P0, RZ, desc[UR12][R4.64+0x4], R28 ;  /* 0x8000041c04ff79a2 */ /* 0x0003e4000c10e10c */
[----:B-1----:R-:W-:Y:S05]  /*2300*/  @P0 EXIT ;  /* 0x000000000000094d */ /* 0x002fea0003800000 */
[----:B------:R-:W1:Y:S02]  /*2310*/  QSPC.E.S P0, RZ, [R4+0x4] ;  /* 0x0000040004ff73aa */ /* 0x000e640000000500 */
[----:B-1----:R-:W-:Y:S05]  /*2320*/  @!P0 BRA `(.L_x_176) ;  /* 0x0000000000208947 */ /* 0x002fea0003800000 */
[----:B------:R-:W-:Y:S01]  /*2330*/  IMAD.MOV.U32 R2, RZ, RZ, R4 ;  /* 0x000000ffff027224 */ /* 0x000fe200078e0004 */
[----:B------:R-:W-:-:S04]  /*2340*/  PRMT R28, R28, 0x5410, R14 ;  /* 0x000054101c1c7816 */ /* 0x000fc8000000000e */
[----:B------:R-:W-:-:S07]  /*2350*/  MOV R0, R2 ;  /* 0x0000000200007202 */ /* 0x000fce0000000f00 */
.L_x_177:
[----:B------:R-:W0:Y:S02]  /*2360*/  LDS R2, [R0+0x4] ;  /* 0x0000040000027984 */ /* 0x000e240000000800 */
[----:B0-----:R-:W-:-:S05]  /*2370*/  HADD2 R3, R2, R28 ;  /* 0x0000001c02037230 */ /* 0x001fca0000000000 */
[----:B------:R-:W0:Y:S02]  /*2380*/  ATOMS.CAST.SPIN P0, [R0+0x4], R2, R3 ;  /* 0x000004020000758d */ /* 0x000e240001800003 */
[----:B0-----:R-:W-:Y:S05]  /*2390*/  @!P0 BRA `(.L_x_177) ;  /* 0xfffffffc00f08947 */ /* 0x001fea000383ffff */
[----:B------:R-:W-:Y:S05]  /*23a0*/  EXIT ;  /* 0x000000000000794d */ /* 0x000fea0003800000 */
.L_x_176:
[----:B------:R-:W0:Y:S02]  /*23b0*/  LD.E R0, desc[UR12][R4.64+0x4] ;  /* 0x0000040c04007980 */ /* 0x000e24000c101900 */
[----:B0-----:R-:W-:-:S05]  /*23c0*/  IMAD.IADD R3, R28, 0x1, R0 ;  /* 0x000000011c037824 */ /* 0x001fca00078e0200 */
[----:B------:R-:W-:Y:S01]  /*23d0*/  ST.E desc[UR12][R4.64+0x4], R3 ;  /* 0x0000040304007985 */ /* 0x000fe2000c10190c */
[----:B------:R-:W-:Y:S05]  /*23e0*/  EXIT ;  /* 0x000000000000794d */ /* 0x000fea0003800000 */
.L_x_178:
        /* <DEDUP_REMOVED lines=9> */
.L_x_182:


//--------------------- .nv.shared._Z28gemm_half_q_half_gptq_kernelILi4ELb1ELb0EEvPK6__halfPKjS4_S2_PS0_iiiiiPKtibS2_i --------------------------
	.section	.nv.shared._Z28gemm_half_q_half_gptq_kernelILi4ELb1ELb0EEvPK6__halfPKjS4_S2_PS0_iiiiiPKtibS2_i,"aw",@nobits
	.sectionflags	@""
	.align	2
.nv.shared._Z28gemm_half_q_half_gptq_kernelILi4ELb1ELb0EEvPK6__halfPKjS4_S2_PS0_iiiiiPKtibS2_i:
	.zero		2048


//--------------------- .nv.shared.reserved.0     --------------------------
	.section	.nv.shared.reserved.0,"aw",@nobits
	.weak		__nv_reservedSMEM_offset_0_alias
	.size		__nv_reservedSMEM_offset_0_alias, 0, 64
	.other		__nv_reservedSMEM_offset_0_alias,@"STO_CUDA_RESERVED_SHARED STV_DEFAULT"
__nv_reservedSMEM_offset_0_alias:
	.zero		0
	.zero		64


//--------------------- .nv.global                --------------------------
	.section	.nv.global,"aw",@nobits
.nv.global:
	.type		_ZN45_INTERNAL_611efed6_14_unit_gptq_2_cu_ac59d5884cuda3std3__48in_placeE,@object
	.size		_ZN45_INTERNAL_611efed6_14_unit_gptq_2_cu_ac59d5884cuda3std3__48in_placeE,(_ZN45_INTERNAL_611efed6_14_unit_gptq_2_cu_ac59d5884cuda3std6ranges3__45__cpo8distanceE - _ZN45_INTERNAL_611efed6_14_unit_gptq_2_cu_ac59d5884cuda3std3__48in_placeE)
_ZN45_INTERNAL_611efed6_14_unit_gptq_2_cu_ac59d5884cuda3std3__48in_placeE:
	.zero		1
	.type		_ZN45_INTERNAL_611efed6_14_unit_gptq_2_cu_ac59d5884cuda3std6ranges3__45__cpo8distanceE,@object
	.size		_ZN45_INTERNAL_611efed6_14_unit_gptq_2_cu_ac59d5884cuda3std6ranges3__45__cpo8distanceE,(_ZN45_INTERNAL_611efed6_14_unit_gptq_2_cu_ac59d5884cuda3std3__45__cpo6cbeginE - _ZN45_INTERNAL_611efed6_14_unit_gptq_2_cu_ac59d5884cuda3std6ranges3__45__cpo8distanceE)
_ZN45_INTERNAL_611efed6_14_unit_gptq_2_cu_ac59d5884cuda3std6ranges3__45__cpo8distanceE:
	.zero		1
	.type		_ZN45_INTERNAL_611efed6_14_unit_gptq_2_cu_ac59d5884cuda3std3__45__cpo6cbeginE,@object
	.size		_ZN45_INTERNAL_611efed6_14_unit_gptq_2_cu_ac59d5884cuda3std3__45__cpo6cbeginE,(_ZN45_INTERNAL_611efed6_14_unit_gptq_2_cu_ac59d5884cuda3std6ranges3__45__cpo7advanceE - _ZN45_INTERNAL_611efed6_14_unit_gptq_2_cu_ac59d5884cuda3std3__45__cpo6cbeginE)
_ZN45_INTERNAL_611efed6_14_unit_gptq_2_cu_ac59d5884cuda3std3__45__cpo6cbeginE:
	.zero		1
	.type		_ZN45_INTERNAL_611efed6_14_unit_gptq_2_cu_ac59d5884cuda3std6ranges3__45__cpo7advanceE,@object
	.size		_ZN45_INTERNAL_611efed6_14_unit_gptq_2_cu_ac59d5884cuda3std6ranges3__45__cpo7advanceE,(_ZN45_INTERNAL_611efed6_14_unit_gptq_2_cu_ac59d5884cuda3std3__45__cpo7crbeginE - _ZN45_INTERNAL_611efed6_14_unit_gptq_2_cu_ac59d5884cuda3std6ranges3__45__cpo7advanceE)
_ZN45_INTERNAL_611efed6_14_unit_gptq_2_cu_ac59d5884cuda3std6ranges3__45__cpo7advanceE:
	.zero		1
	.type		_ZN45_INTERNAL_611efed6_14_unit_gptq_2_cu_ac59d5884cuda3std3__45__cpo7crbeginE,@object
	.size		_ZN45_INTERNAL_611efed6_14_unit_gptq_2_cu_ac59d5884cuda3std3__45__cpo7crbeginE,(_ZN45_INTERNAL_611efed6_14_unit_gptq_2_cu_ac59d5884cuda3std6ranges3__45__cpo4dataE - _ZN45_INTERNAL_611efed6_14_unit_gptq_2_cu_ac59d5884cuda3std3__45__cpo7crbeginE)
_ZN45_INTERNAL_611efed6_14_unit_gptq_2_cu_ac59d5884cuda3std3__45__cpo7crbeginE:
	.zero		1
	.type		_ZN45_INTERNAL_611efed6_14_unit_gptq_2_cu_ac59d5884cuda3std6ranges3__45__cpo4dataE,@object
	.size		_ZN45_INTERNAL_611efed6_14_unit_gptq_2_cu_ac59d5884cuda3std6ranges3__45__cpo4dataE,(_ZN45_INTERNAL_611efed6_14_unit_gptq_2_cu_ac59d5884cuda3std6ranges3__45__cpo5beginE - _ZN45_INTERNAL_611efed6_14_unit_gptq_2_cu_ac59d5884cuda3std6ranges3__45__cpo4dataE)
_ZN45_INTERNAL_611efed6_14_unit_gptq_2_cu_ac59d5884cuda3std6ranges3__45__cpo4dataE:
	.zero		1
	.type		_ZN45_INTERNAL_611efed6_14_unit_gptq_2_cu_ac59d5884cuda3std6ranges3__45__cpo5beginE,@object
	.size		_ZN45_INTERNAL_611efed6_14_unit_gptq_2_cu_ac59d5884cuda3std6ranges3__45__cpo5beginE,(_ZN45_INTERNAL_611efed6_14_unit_gptq_2_cu_ac59d5884cuda3std3__447_GLOBAL__N__611efed6_14_unit_gptq_2_cu_ac59d5886ignoreE - _ZN45_INTERNAL_611efed6_14_unit_gptq_2_cu_ac59d5884cuda3std6ranges3__45__cpo5beginE)
_ZN45_INTERNAL_611efed6_14_unit_gptq_2_cu_ac59d5884cuda3std6ranges3__45__cpo5beginE:
	.zero		1
	.type		_ZN45_INTERNAL_611efed6_14_unit_gptq_2_cu_ac59d5884cuda3std3__447_GLOBAL__N__611efed6_14_unit_gptq_2_cu_ac59d5886ignoreE,@object
	.size		_ZN45_INTERNAL_611efed6_14_unit_gptq_2_cu_ac59d5884cuda3std3__447_GLOBAL__N__611efed6_14_unit_gptq_2_cu_ac59d5886ignoreE,(_ZN45_INTERNAL_611efed6_14_unit_gptq_2_cu_ac59d5884cuda3std6ranges3__45__cpo4sizeE - _ZN45_INTERNAL_611efed6_14_unit_gptq_2_cu_ac59d5884cuda3std3__447_GLOBAL__N__611efed6_14_unit_gptq_2_cu_ac59d5886ignoreE)
_ZN45_INTERNAL_611efed6_14_unit_gptq_2_cu_ac59d5884cuda3std3__447_GLOBAL__N__611efed6_14_unit_gptq_2_cu_ac59d5886ignoreE:
	.zero		1
	.type		_ZN45_INTERNAL_611efed6_14_unit_gptq_2_cu_ac59d5884cuda3std6ranges3__45__cpo4sizeE,@object
	.size		_ZN45_INTERNAL_611efed6_14_unit_gptq_2_cu_ac59d5884cuda3std6ranges3__45__cpo4sizeE,(_ZN45_INTERNAL_611efed6_14_unit_gptq_2_cu_ac59d5884cuda3std3__45__cpo5beginE - _ZN45_INTERNAL_611efed6_14_unit_gptq_2_cu_ac59d5884cuda3std6ranges3__45__cpo4sizeE)
_ZN45_INTERNAL_611efed6_14_unit_gptq_2_cu_ac59d5884cuda3std6ranges3__45__cpo4sizeE:
	.zero		1
	.type		_ZN45_INTERNAL_611efed6_14_unit_gptq_2_cu_ac59d5884cuda3std3__45__cpo5beginE,@object
	.size		_ZN45_INTERNAL_611efed6_14_unit_gptq_2_cu_ac59d5884cuda3std3__45__cpo5beginE,(_ZN45_INTERNAL_611efed6_14_unit_gptq_2_cu_ac59d5884cuda3std6ranges3__45__cpo6cbeginE - _ZN45_INTERNAL_611efed6_14_unit_gptq_2_cu_ac59d5884cuda3std3__45__cpo5beginE)
_ZN45_INTERNAL_611efed6_14_unit_gptq_2_cu_ac59d5884cuda3std3__45__cpo5beginE:
	.zero		1
	.type		_ZN45_INTERNAL_611efed6_14_unit_gptq_2_cu_ac59d5884cuda3std6ranges3__45__cpo6cbeginE,@object
	.size		_ZN45_INTERNAL_611efed6_14_unit_gptq_2_cu_ac59d5884cuda3std6ranges3__45__cpo6cbeginE,(_ZN45_INTERNAL_611efed6_14_unit_gptq_2_cu_ac59d5884cuda3std3__45__cpo6rbeginE - _ZN45_INTERNAL_611efed6_14_unit_gptq_2_cu_ac59d5884cuda3std6ranges3__45__cpo6cbeginE)
_ZN45_INTERNAL_611efed6_14_unit_gptq_2_cu_ac59d5884cuda3std6ranges3__45__cpo6cbeginE:
	.zero		1
	.type		_ZN45_INTERNAL_611efed6_14_unit_gptq_2_cu_ac59d5884cuda3std3__45__cpo6rbeginE,@object
	.size		_ZN45_INTERNAL_611efed6_14_unit_gptq_2_cu_ac59d5884cuda3std3__45__cpo6rbeginE,(_ZN45_INTERNAL_611efed6_14_unit_gptq_2_cu_ac59d5884cuda3std6ranges3__45__cpo4nextE - _ZN45_INTERNAL_611efed6_14_unit_gptq_2_cu_ac59d5884cuda3std3__45__cpo6rbeginE)
_ZN45_INTERNAL_611efed6_14_unit_gptq_2_cu_ac59d5884cuda3std3__45__cpo6rbeginE:
	.zero		1
	.type		_ZN45_INTERNAL_611efed6_14_unit_gptq_2_cu_ac59d5884cuda3std6ranges3__45__cpo4nextE,@object
	.size		_ZN45_INTERNAL_611efed6_14_unit_gptq_2_cu_ac59d5884cuda3std6ranges3__45__cpo4nextE,(_ZN45_INTERNAL_611efed6_14_unit_gptq_2_cu_ac59d5884cuda3std6ranges3__45__cpo4swapE - _ZN45_INTERNAL_611efed6_14_unit_gptq_2_cu_ac59d5884cuda3std6ranges3__45__cpo4nextE)
_ZN45_INTERNAL_611efed6_14_unit_gptq_2_cu_ac59d5884cuda3std6ranges3__45__cpo4nextE:
	.zero		1
	.type		_ZN45_INTERNAL_611efed6_14_unit_gptq_2_cu_ac59d5884cuda3std6ranges3__45__cpo4swapE,@object
	.size		_ZN45_INTERNAL_611efed6_14_unit_gptq_2_cu_ac59d5884cuda3std6ranges3__45__cpo4swapE,(_ZN45_INTERNAL_611efed6_14_unit_gptq_2_cu_ac59d5884cuda3std3__420unreachable_sentinelE - _ZN45_INTERNAL_611efed6_14_unit_gptq_2_cu_ac59d5884cuda3std6ranges3__45__cpo4swapE)
_ZN45_INTERNAL_611efed6_14_unit_gptq_2_cu_ac59d5884cuda3std6ranges3__45__cpo4swapE:
	.zero		1
	.type		_ZN45_INTERNAL_611efed6_14_unit_gptq_2_cu_ac59d5884cuda3std3__420unreachable_sentinelE,@object
	.size		_ZN45_INTERNAL_611efed6_14_unit_gptq_2_cu_ac59d5884cuda3std3__420unreachable_sentinelE,(_ZN45_INTERNAL_611efed6_14_unit_gptq_2_cu_ac59d5886thrust24THRUST_300001_SM_1000_NS6system6detail10sequential3seqE - _ZN45_INTERNAL_611efed6_14_unit_gptq_2_cu_ac59d5884cuda3std3__420unreachable_sentinelE)
_ZN45_INTERNAL_611efed6_14_unit_gptq_2_cu_ac59d5884cuda3std3__420unreachable_sentinelE:
	.zero		1
	.type		_ZN45_INTERNAL_611efed6_14_unit_gptq_2_cu_ac59d5886thrust24THRUST_300001_SM_1000_NS6system6detail10sequential3seqE,@object
	.size		_ZN45_INTERNAL_611efed6_14_unit_gptq_2_cu_ac59d5886thrust24THRUST_300001_SM_1000_NS6system6detail10sequential3seqE,(_ZN45_INTERNAL_611efed6_14_unit_gptq_2_cu_ac59d5884cuda3std3__45__cpo4cendE - _ZN45_INTERNAL_611efed6_14_unit_gptq_2_cu_ac59d5886thrust24THRUST_300001_SM_1000_NS6system6detail10sequential3seqE)
_ZN45_INTERNAL_611efed6_14_unit_gptq_2_cu_ac59d5886thrust24THRUST_300001_SM_1000_NS6system6detail10sequential3seqE:
	.zero		1
	.type		_ZN45_INTERNAL_611efed6_14_unit_gptq_2_cu_ac59d5884cuda3std3__45__cpo4cendE,@object
	.size		_ZN45_INTERNAL_611efed6_14_unit_gptq_2_cu_ac59d5884cuda3std3__45__cpo4cendE,(_ZN45_INTERNAL_611efed6_14_unit_gptq_2_cu_ac59d5884cuda3std6ranges3__45__cpo9iter_swapE - _ZN45_INTERNAL_611efed6_14_unit_gptq_2_cu_ac59d5884cuda3std3__45__cpo4cendE)
_ZN45_INTERNAL_611efed6_14_unit_gptq_2_cu_ac59d5884cuda3std3__45__cpo4cendE:
	.zero		1
	.type		_ZN45_INTERNAL_611efed6_14_unit_gptq_2_cu_ac59d5884cuda3std6ranges3__45__cpo9iter_swapE,@object
	.size		_ZN45_INTERNAL_611efed6_14_unit_gptq_2_cu_ac59d5884cuda3std6ranges3__45__cpo9iter_swapE,(_ZN45_INTERNAL_611efed6_14_unit_gptq_2_cu_ac59d5884cuda3std3__45__cpo5crendE - _ZN45_INTERNAL_611efed6_14_unit_gptq_2_cu_ac59d5884cuda3std6ranges3__45__cpo9iter_swapE)
_ZN45_INTERNAL_611efed6_14_unit_gptq_2_cu_ac59d5884cuda3std6ranges3__45__cpo9iter_swapE:
	.zero		1
	.type		_ZN45_INTERNAL_611efed6_14_unit_gptq_2_cu_ac59d5884cuda3std3__45__cpo5crendE,@object
	.size		_ZN45_INTERNAL_611efed6_14_unit_gptq_2_cu_ac59d5884cuda3std3__45__cpo5crendE,(_ZN45_INTERNAL_611efed6_14_unit_gptq_2_cu_ac59d5884cuda3std6ranges3__45__cpo5cdataE - _ZN45_INTERNAL_611efed6_14_unit_gptq_2_cu_ac59d5884cuda3std3__45__cpo5crendE)
_ZN45_INTERNAL_611efed6_14_unit_gptq_2_cu_ac59d5884cuda3std3__45__cpo5crendE:
	.zero		1
	.type		_ZN45_INTERNAL_611efed6_14_unit_gptq_2_cu_ac59d5884cuda3std6ranges3__45__cpo5cdataE,@object
	.size		_ZN45_INTERNAL_611efed6_14_unit_gptq_2_cu_ac59d5884cuda3std6ranges3__45__cpo5cdataE,(_ZN45_INTERNAL_611efed6_14_unit_gptq_2_cu_ac59d5884cuda3std6ranges3__45__cpo3endE - _ZN45_INTERNAL_611efed6_14_unit_gptq_2_cu_ac59d5884cuda3std6ranges3__45__cpo5cdataE)
_ZN45_INTERNAL_611efed6_14_unit_gptq_2_cu_ac59d5884cuda3std6ranges3__45__cpo5cdataE:
	.zero		1
	.type		_ZN45_INTERNAL_611efed6_14_unit_gptq_2_cu_ac59d5884cuda3std6ranges3__45__cpo3endE,@object
	.size		_ZN45_INTERNAL_611efed6_14_unit_gptq_2_cu_ac59d5884cuda3std6ranges3__45__cpo3endE,(_ZN45_INTERNAL_611efed6_14_unit_gptq_2_cu_ac59d5884cuda3std3__419piecewise_constructE - _ZN45_INTERNAL_611efed6_14_unit_gptq_2_cu_ac59d5884cuda3std6ranges3__45__cpo3endE)
_ZN45_INTERNAL_611efed6_14_unit_gptq_2_cu_ac59d5884cuda3std6ranges3__45__cpo3endE:
	.zero		1
	.type		_ZN45_INTERNAL_611efed6_14_unit_gptq_2_cu_ac59d5884cuda3std3__419piecewise_constructE,@object
	.size		_ZN45_INTERNAL_611efed6_14_unit_gptq_2_cu_ac59d5884cuda3std3__419piecewise_constructE,(_ZN45_INTERNAL_611efed6_14_unit_gptq_2_cu_ac59d5884cuda3std6ranges3__45__cpo5ssizeE - _ZN45_INTERNAL_611efed6_14_unit_gptq_2_cu_ac59d5884cuda3std3__419piecewise_constructE)
_ZN45_INTERNAL_611efed6_14_unit_gptq_2_cu_ac59d5884cuda3std3__419piecewise_constructE:
	.zero		1
	.type		_ZN45_INTERNAL_611efed6_14_unit_gptq_2_cu_ac59d5884cuda3std6ranges3__45__cpo5ssizeE,@object
	.size		_ZN45_INTERNAL_611efed6_14_unit_gptq_2_cu_ac59d5884cuda3std6ranges3__45__cpo5ssizeE,(_ZN45_INTERNAL_611efed6_14_unit_gptq_2_cu_ac59d5884cuda3std3__45__cpo3endE - _ZN45_INTERNAL_611efed6_14_unit_gptq_2_cu_ac59d5884cuda3std6ranges3__45__cpo5ssizeE)
_ZN45_INTERNAL_611efed6_14_unit_gptq_2_cu_ac59d5884cuda3std6ranges3__45__cpo5ssizeE:
	.zero		1
	.type		_ZN45_INTERNAL_611efed6_14_unit_gptq_2_cu_ac59d5884cuda3std3__45__cpo3endE,@object
	.size		_ZN45_INTERNAL_611efed6_14_unit_gptq_2_cu_ac59d5884cuda3std3__45__cpo3endE,(_ZN45_INTERNAL_611efed6_14_unit_gptq_2_cu_ac59d5884cuda3std6ranges3__45__cpo4cendE - _ZN45_INTERNAL_611efed6_14_unit_gptq_2_cu_ac59d5884cuda3std3__45__cpo3endE)
_ZN45_INTERNAL_611efed6_14_unit_gptq_2_cu_ac59d5884cuda3std3__45__cpo3endE:
	.zero		1
	.type		_ZN45_INTERNAL_611efed6_14_unit_gptq_2_cu_ac59d5884cuda3std6ranges3__45__cpo4cendE,@object
	.size		_ZN45_INTERNAL_611efed6_14_unit_gptq_2_cu_ac59d5884cuda3std6ranges3__45__cpo4cendE,(_ZN45_INTERNAL_611efed6_14_unit_gptq_2_cu_ac59d5884cuda3std3__45__cpo4rendE - _ZN45_INTERNAL_611efed6_14_unit_gptq_2_cu_ac59d5884cuda3std6ranges3__45__cpo4cendE)
_ZN45_INTERNAL_611efed6_14_unit_gptq_2_cu_ac59d5884cuda3std6ranges3__45__cpo4cendE:
	.zero		1
	.type		_ZN45_INTERNAL_611efed6_14_unit_gptq_2_cu_ac59d5884cuda3std3__45__cpo4rendE,@object
	.size		_ZN45_INTERNAL_611efed6_14_unit_gptq_2_cu_ac59d5884cuda3std3__45__cpo4rendE,(_ZN45_INTERNAL_611efed6_14_unit_gptq_2_cu_ac59d5884cuda3std6ranges3__45__cpo4prevE - _ZN45_INTERNAL_611efed6_14_unit_gptq_2_cu_ac59d5884cuda3std3__45__cpo4rendE)
_ZN45_INTERNAL_611efed6_14_unit_gptq_2_cu_ac59d5884cuda3std3__45__cpo4rendE:
	.zero		1
	.type		_ZN45_INTERNAL_611efed6_14_unit_gptq_2_cu_ac59d5884cuda3std6ranges3__45__cpo4prevE,@object
	.size		_ZN45_INTERNAL_611efed6_14_unit_gptq_2_cu_ac59d5884cuda3std6ranges3__45__cpo4prevE,(_ZN45_INTERNAL_611efed6_14_unit_gptq_2_cu_ac59d5884cuda3std6ranges3__45__cpo9iter_moveE - _ZN45_INTERNAL_611efed6_14_unit_gptq_2_cu_ac59d5884cuda3std6ranges3__45__cpo4prevE)
_ZN45_INTERNAL_611efed6_14_unit_gptq_2_cu_ac59d5884cuda3std6ranges3__45__cpo4prevE:
	.zero		1
	.type		_ZN45_INTERNAL_611efed6_14_unit_gptq_2_cu_ac59d5884cuda3std6ranges3__45__cpo9iter_moveE,@object
	.size		_ZN45_INTERNAL_611efed6_14_unit_gptq_2_cu_ac59d5884cuda3std6ranges3__45__cpo9iter_moveE,(.L_13 - _ZN45_INTERNAL_611efed6_14_unit_gptq_2_cu_ac59d5884cuda3std6ranges3__45__cpo9iter_moveE)
_ZN45_INTERNAL_611efed6_14_unit_gptq_2_cu_ac59d5884cuda3std6ranges3__45__cpo9iter_moveE:
	.zero		1
.L_13:


//--------------------- .nv.shared._Z28gemm_half_q_half_gptq_kernelILi3ELb1ELb0EEvPK6__halfPKjS4_S2_PS0_iiiiiPKtibS2_i --------------------------
	.section	.nv.shared._Z28gemm_half_q_half_gptq_kernelILi3ELb1ELb0EEvPK6__halfPKjS4_S2_PS0_iiiiiPKtibS2_i,"aw",@nobits
	.sectionflags	@""
	.align	2
.nv.shared._Z28gemm_half_q_half_gptq_kernelILi3ELb1ELb0EEvPK6__halfPKjS4_S2_PS0_iiiiiPKtibS2_i:
	.zero		1792


//--------------------- .nv.shared._Z28gemm_half_q_half_gptq_kernelILi2ELb1ELb0EEvPK6__halfPKjS4_S2_PS0_iiiiiPKtibS2_i --------------------------
	.section	.nv.shared._Z28gemm_half_q_half_gptq_kernelILi2ELb1ELb0EEvPK6__halfPKjS4_S2_PS0_iiiiiPKtibS2_i,"aw",@nobits
	.sectionflags	@""
	.align	2
.nv.shared._Z28gemm_half_q_half_gptq_kernelILi2ELb1ELb0EEvPK6__halfPKjS4_S2_PS0_iiiiiPKtibS2_i:
	.zero		1536


//--------------------- .nv.shared._Z28gemm_half_q_half_gptq_kernelILi1ELb1ELb0EEvPK6__halfPKjS4_S2_PS0_iiiiiPKtibS2_i --------------------------
	.section	.nv.shared._Z28gemm_half_q_half_gptq_kernelILi1ELb1ELb0EEvPK6__halfPKjS4_S2_PS0_iiiiiPKtibS2_i,"aw",@nobits
	.sectionflags	@""
	.align	2
.nv.shared._Z28gemm_half_q_half_gptq_kernelILi1ELb1ELb0EEvPK6__halfPKjS4_S2_PS0_iiiiiPKtibS2_i:
	.zero		1280


//--------------------- .nv.constant0._Z28gemm_half_q_half_gptq_kernelILi4ELb1ELb0EEvPK6__halfPKjS4_S2_PS0_iiiiiPKtibS2_i --------------------------
	.section	.nv.constant0._Z28gemm_half_q_half_gptq_kernelILi4ELb1ELb0EEvPK6__halfPKjS4_S2_PS0_iiiiiPKtibS2_i,"a",@progbits
	.sectionflags	@""
	.align	4
.nv.constant0._Z28gemm_half_q_half_gptq_kernelILi4ELb1ELb0EEvPK6__halfPKjS4_S2_PS0_iiiiiPKtibS2_i:
	.zero		988


//--------------------- .nv.constant0._Z28gemm_half_q_half_gptq_kernelILi3ELb1ELb0EEvPK6__halfPKjS4_S2_PS0_iiiiiPKtibS2_i --------------------------
	.section	.nv.constant0._Z28gemm_half_q_half_gptq_kernelILi3ELb1ELb0EEvPK6__halfPKjS4_S2_PS0_iiiiiPKtibS2_i,"a",@progbits
	.sectionflags	@""
	.align	4
.nv.constant0._Z28gemm_half_q_half_gptq_kernelILi3ELb1ELb0EEvPK6__halfPKjS4_S2_PS0_iiiiiPKtibS2_i:
	.zero		988


//--------------------- .nv.constant0._Z28gemm_half_q_half_gptq_kernelILi2ELb1ELb0EEvPK6__halfPKjS4_S2_PS0_iiiiiPKtibS2_i --------------------------
	.section	.nv.constant0._Z28gemm_half_q_half_gptq_kernelILi2ELb1ELb0EEvPK6__halfPKjS4_S2_PS0_iiiiiPKtibS2_i,"a",@progbits
	.sectionflags	@""
	.align	4
.nv.constant0._Z28gemm_half_q_half_gptq_kernelILi2ELb1ELb0EEvPK6__halfPKjS4_S2_PS0_iiiiiPKtibS2_i:
	.zero		988


//--------------------- .nv.constant0._Z28gemm_half_q_half_gptq_kernelILi1ELb1ELb0EEvPK6__halfPKjS4_S2_PS0_iiiiiPKtibS2_i --------------------------
	.section	.nv.constant0._Z28gemm_half_q_half_gptq_kernelILi1ELb1ELb0EEvPK6__halfPKjS4_S2_PS0_iiiiiPKtibS2_i,"a",@progbits
	.sectionflags	@""
	.align	4
.nv.constant0._Z28gemm_half_q_half_gptq_kernelILi1ELb1ELb0EEvPK6__halfPKjS4_S2_PS0_iiiiiPKtibS2_i:
	.zero		988


//--------------------- SYMBOLS --------------------------

	.type		.nv.reservedSmem.offset0,@object
	.size		.nv.reservedSmem.offset0,0x4
	.type		.nv.reservedSmem.cap,@object
	.size		.nv.reservedSmem.cap,0x4
